def matmul_kernel(
    a_ptr,
    b_ptr,
    c_ptr,
    M,
    N,
    K,
    stride_am,
    stride_ak,
    stride_bk,
    stride_bn,
    stride_cm,
    stride_cn,
    BLOCK_M: tl.constexpr,
    BLOCK_N: tl.constexpr,
    BLOCK_K: tl.constexpr,
    GROUP_M: tl.constexpr,
):
    pid = tl.program_id(axis=0)
    num_pid_m = tl.cdiv(M, BLOCK_M)
    num_pid_n = tl.cdiv(N, BLOCK_N)
    num_pid_in_group = GROUP_M * num_pid_n
    group_id = pid // num_pid_in_group
    first_pid_m = group_id * GROUP_M
    group_size_m = min(num_pid_m - first_pid_m, GROUP_M)
    pid_m = first_pid_m + ((pid % num_pid_in_group) % group_size_m)
    pid_n = (pid % num_pid_in_group) // group_size_m

    offs_am = (pid_m * BLOCK_M + tl.arange(0, BLOCK_M)) % M
    offs_bn = (pid_n * BLOCK_N + tl.arange(0, BLOCK_N)) % N
    offs_k = tl.arange(0, BLOCK_K)
    a_ptrs = a_ptr + offs_am[:, None] * stride_am + offs_k[None, :] * stride_ak
    b_ptrs = b_ptr + offs_k[:, None] * stride_bk + offs_bn[None, :] * stride_bn

    acc = tl.zeros((BLOCK_M, BLOCK_N), dtype=tl.float32)
    for kk in range(0, tl.cdiv(K, BLOCK_K)):
        a = tl.load(a_ptrs, mask=offs_k[None, :] < K - kk * BLOCK_K, other=0.0)
        b = tl.load(b_ptrs, mask=offs_k[:, None] < K - kk * BLOCK_K, other=0.0)
        acc = tl.dot(a, b, acc)
        a_ptrs += BLOCK_K * stride_ak
        b_ptrs += BLOCK_K * stride_bk

    c = acc.to(c_ptr.dtype.element_ty)
    offs_cm = pid_m * BLOCK_M + tl.arange(0, BLOCK_M)
    offs_cn = pid_n * BLOCK_N + tl.arange(0, BLOCK_N)
    c_ptrs = c_ptr + offs_cm[:, None] * stride_cm + offs_cn[None, :] * stride_cn
    mask = (offs_cm[:, None] < M) & (offs_cn[None, :] < N)
    tl.store(c_ptrs, c, mask=mask)

# config = {"BLOCK_K": 128, "BLOCK_M": 16, "BLOCK_N": 16, "GROUP_M": 8, "arch": "sm_100", "dtype": "fp16", "num_ctas": 1, "num_stages": 2, "num_warps": 8}
# arch = sm_100


// ===== COMPILED SASS (sm_100a) =====

	.target	sm_100a

	.elftype	@"ET_EXEC"


//--------------------- .note.nv.tkinfo           --------------------------
	.section	.note.nv.tkinfo,"",@"SHT_NOTE"
	.sectionflags	@"SHF_NOTE_NV_TKINFO"
	.tkinfo
        /*0018*/ 	.word	0x00000081
        /*0030*/ 	.string	""
        /*0030*/ 	.string	"ptxas-blackwell"
        /*0030*/ 	.string	"Cuda compilation tools, release 12.9, V12.9.86"
        /*0030*/ 	.string	"Build cuda_12.9.r12.9/compiler.36037853_0"
        /*0030*/ 	.string	"-v  -suppress-debug-info  -lineinfo  -arch sm_100a "



//--------------------- .note.nv.cuver            --------------------------
	.section	.note.nv.cuver,"",@"SHT_NOTE"
	.sectionflags	@"SHF_NOTE_NV_CUVER"
        /*0018*/ 	.short	0x0001
        /*001a*/ 	.short	0x0064
        /*001c*/ 	.short	0x0001
        /*001e*/ 	.short	0x0000
        /*0020*/ 	.short	0x0001
        /*0022*/ 	.short	0x0000


//--------------------- .nv.info                  --------------------------
	.section	.nv.info,"",@"SHT_CUDA_INFO"
	.align	4


	//----- nvinfo : EIATTR_REGCOUNT
	.align		4
        /*0000*/ 	.byte	0x04, 0x2f
        /*0002*/ 	.short	(.L_1 - .L_0)
	.align		4
.L_0:
        /*0004*/ 	.word	index@(matmul_kernel)
        /*0008*/ 	.word	0x00000050


	//----- nvinfo : EIATTR_FRAME_SIZE
	.align		4
.L_1:
        /*000c*/ 	.byte	0x04, 0x11
        /*000e*/ 	.short	(.L_3 - .L_2)
	.align		4
.L_2:
        /*0010*/ 	.word	index@(matmul_kernel)
        /*0014*/ 	.word	0x00000000


	//----- nvinfo : EIATTR_MIN_STACK_SIZE
	.align		4
.L_3:
        /*0018*/ 	.byte	0x04, 0x12
        /*001a*/ 	.short	(.L_5 - .L_4)
	.align		4
.L_4:
        /*001c*/ 	.word	index@(matmul_kernel)
        /*0020*/ 	.word	0x00000000
.L_5:


//--------------------- .nv.info.matmul_kernel    --------------------------
	.section	.nv.info.matmul_kernel,"",@"SHT_CUDA_INFO"
	.sectionflags	@""
	.align	4


	//----- nvinfo : EIATTR_CUDA_API_VERSION
	.align		4
        /*0000*/ 	.byte	0x04, 0x37
        /*0002*/ 	.short	(.L_7 - .L_6)
.L_6:
        /*0004*/ 	.word	0x00000081


	//----- nvinfo : EIATTR_KPARAM_INFO
	.align		4
.L_7:
        /*0008*/ 	.byte	0x04, 0x17
        /*000a*/ 	.short	(.L_9 - .L_8)
.L_8:
        /*000c*/ 	.word	0x00000000
        /*0010*/ 	.short	0x000d
        /*0012*/ 	.short	0x0048
        /*0014*/ 	.byte	0x00, 0xf4, 0x21, 0x00


	//----- nvinfo : EIATTR_KPARAM_INFO
	.align		4
.L_9:
        /*0018*/ 	.byte	0x04, 0x17
        /*001a*/ 	.short	(.L_11 - .L_10)
.L_10:
        /*001c*/ 	.word	0x00000000
        /*0020*/ 	.short	0x000c
        /*0022*/ 	.short	0x0040
        /*0024*/ 	.byte	0x00, 0xf4, 0x21, 0x00


	//----- nvinfo : EIATTR_KPARAM_INFO
	.align		4
.L_11:
        /*0028*/ 	.byte	0x04, 0x17
        /*002a*/ 	.short	(.L_13 - .L_12)
.L_12:
        /*002c*/ 	.word	0x00000000
        /*0030*/ 	.short	0x000b
        /*0032*/ 	.short	0x0038
        /*0034*/ 	.byte	0x00, 0xf0, 0x11, 0x00


	//----- nvinfo : EIATTR_KPARAM_INFO
	.align		4
.L_13:
        /*0038*/ 	.byte	0x04, 0x17
        /*003a*/ 	.short	(.L_15 - .L_14)
.L_14:
        /*003c*/ 	.word	0x00000000
        /*0040*/ 	.short	0x000a
        /*0042*/ 	.short	0x0034
        /*0044*/ 	.byte	0x00, 0xf0, 0x11, 0x00


	//----- nvinfo : EIATTR_KPARAM_INFO
	.align		4
.L_15:
        /*0048*/ 	.byte	0x04, 0x17
        /*004a*/ 	.short	(.L_17 - .L_16)
.L_16:
        /*004c*/ 	.word	0x00000000
        /*0050*/ 	.short	0x0009
        /*0052*/ 	.short	0x0030
        /*0054*/ 	.byte	0x00, 0xf0, 0x11, 0x00


	//----- nvinfo : EIATTR_KPARAM_INFO
	.align		4
.L_17:
        /*0058*/ 	.byte	0x04, 0x17
        /*005a*/ 	.short	(.L_19 - .L_18)
.L_18:
        /*005c*/ 	.word	0x00000000
        /*0060*/ 	.short	0x0008
        /*0062*/ 	.short	0x002c
        /*0064*/ 	.byte	0x00, 0xf0, 0x11, 0x00


	//----- nvinfo : EIATTR_KPARAM_INFO
	.align		4
.L_19:
        /*0068*/ 	.byte	0x04, 0x17
        /*006a*/ 	.short	(.L_21 - .L_20)
.L_20:
        /*006c*/ 	.word	0x00000000
        /*0070*/ 	.short	0x0007
        /*0072*/ 	.short	0x0028
        /*0074*/ 	.byte	0x00, 0xf0, 0x11, 0x00


	//----- nvinfo : EIATTR_KPARAM_INFO
	.align		4
.L_21:
        /*0078*/ 	.byte	0x04, 0x17
        /*007a*/ 	.short	(.L_23 - .L_22)
.L_22:
        /*007c*/ 	.word	0x00000000
        /*0080*/ 	.short	0x0006
        /*0082*/ 	.short	0x0024
        /*0084*/ 	.byte	0x00, 0xf0, 0x11, 0x00


	//----- nvinfo : EIATTR_KPARAM_INFO
	.align		4
.L_23:
        /*0088*/ 	.byte	0x04, 0x17
        /*008a*/ 	.short	(.L_25 - .L_24)
.L_24:
        /*008c*/ 	.word	0x00000000
        /*0090*/ 	.short	0x0005
        /*0092*/ 	.short	0x0020
        /*0094*/ 	.byte	0x00, 0xf0, 0x11, 0x00


	//----- nvinfo : EIATTR_KPARAM_INFO
	.align		4
.L_25:
        /*0098*/ 	.byte	0x04, 0x17
        /*009a*/ 	.short	(.L_27 - .L_26)
.L_26:
        /*009c*/ 	.word	0x00000000
        /*00a0*/ 	.short	0x0004
        /*00a2*/ 	.short	0x001c
        /*00a4*/ 	.byte	0x00, 0xf0, 0x11, 0x00


	//----- nvinfo : EIATTR_KPARAM_INFO
	.align		4
.L_27:
        /*00a8*/ 	.byte	0x04, 0x17
        /*00aa*/ 	.short	(.L_29 - .L_28)
.L_28:
        /*00ac*/ 	.word	0x00000000
        /*00b0*/ 	.short	0x0003
        /*00b2*/ 	.short	0x0018
        /*00b4*/ 	.byte	0x00, 0xf0, 0x11, 0x00


	//----- nvinfo : EIATTR_KPARAM_INFO
	.align		4
.L_29:
        /*00b8*/ 	.byte	0x04, 0x17
        /*00ba*/ 	.short	(.L_31 - .L_30)
.L_30:
        /*00bc*/ 	.word	0x00000000
        /*00c0*/ 	.short	0x0002
        /*00c2*/ 	.short	0x0010
        /*00c4*/ 	.byte	0x00, 0xf4, 0x21, 0x00


	//----- nvinfo : EIATTR_KPARAM_INFO
	.align		4
.L_31:
        /*00c8*/ 	.byte	0x04, 0x17
        /*00ca*/ 	.short	(.L_33 - .L_32)
.L_32:
        /*00cc*/ 	.word	0x00000000
        /*00d0*/ 	.short	0x0001
        /*00d2*/ 	.short	0x0008
        /*00d4*/ 	.byte	0x00, 0xf4, 0x21, 0x00


	//----- nvinfo : EIATTR_KPARAM_INFO
	.align		4
.L_33:
        /*00d8*/ 	.byte	0x04, 0x17
        /*00da*/ 	.short	(.L_35 - .L_34)
.L_34:
        /*00dc*/ 	.word	0x00000000
        /*00e0*/ 	.short	0x0000
        /*00e2*/ 	.short	0x0000
        /*00e4*/ 	.byte	0x00, 0xf4, 0x21, 0x00


	//----- nvinfo : EIATTR_SPARSE_MMA_MASK
	.align		4
.L_35:
        /*00e8*/ 	.byte	0x03, 0x50
        /*00ea*/ 	.short	0x0000


	//----- nvinfo : EIATTR_MAXREG_COUNT
	.align		4
        /*00ec*/ 	.byte	0x03, 0x1b
        /*00ee*/ 	.short	0x00ff


	//----- nvinfo : EIATTR_NUM_BARRIERS
	.align		4
        /*00f0*/ 	.byte	0x02, 0x4c
        /*00f2*/ 	.byte	0x01
	.zero		1


	//----- nvinfo : EIATTR_VRC_CTA_INIT_COUNT
	.align		4
        /*00f4*/ 	.byte	0x02, 0x4a
	.zero		1
	.zero		1


	//----- nvinfo : EIATTR_EXIT_INSTR_OFFSETS
	.align		4
        /*00f8*/ 	.byte	0x04, 0x1c
        /*00fa*/ 	.short	(.L_37 - .L_36)


	//   ....[0]....
.L_36:
        /*00fc*/ 	.word	0x00001d90


	//   ....[1]....
        /*0100*/ 	.word	0x00001dc0


	//----- nvinfo : EIATTR_REQNTID
	.align		4
.L_37:
        /*0104*/ 	.byte	0x04, 0x10
        /*0106*/ 	.short	(.L_39 - .L_38)
.L_38:
        /*0108*/ 	.word	0x00000100
        /*010c*/ 	.word	0x00000001
        /*0110*/ 	.word	0x00000001


	//----- nvinfo : EIATTR_CBANK_PARAM_SIZE
	.align		4
.L_39:
        /*0114*/ 	.byte	0x03, 0x19
        /*0116*/ 	.short	0x0050


	//----- nvinfo : EIATTR_PARAM_CBANK
	.align		4
        /*0118*/ 	.byte	0x04, 0x0a
        /*011a*/ 	.short	(.L_41 - .L_40)
	.align		4
.L_40:
        /*011c*/ 	.word	index@(.nv.constant0.matmul_kernel)
        /*0120*/ 	.short	0x0380
        /*0122*/ 	.short	0x0050


	//----- nvinfo : EIATTR_SW_WAR
	.align		4
.L_41:
        /*0124*/ 	.byte	0x04, 0x36
        /*0126*/ 	.short	(.L_43 - .L_42)
.L_42:
        /*0128*/ 	.word	0x00000008
.L_43:


//--------------------- .nv.compat                --------------------------
	.section	.nv.compat,"",@"SHT_CUDA_COMPAT_INFO"
	.align	4
        /*0000*/ 	.byte	0x02, 0x02, 0x01, 0x00, 0x02, 0x05, 0x05, 0x00, 0x02, 0x03, 0x00, 0x00, 0x02, 0x06, 0x01, 0x00


//--------------------- .nv.callgraph             --------------------------
	.section	.nv.callgraph,"",@"SHT_CUDA_CALLGRAPH"
	.align	4
	.sectionentsize	8
	.align		4
        /*0000*/ 	.word	0x00000000
	.align		4
        /*0004*/ 	.word	0xffffffff
	.align		4
        /*0008*/ 	.word	0x00000000
	.align		4
        /*000c*/ 	.word	0xfffffffe
	.align		4
        /*0010*/ 	.word	0x00000000
	.align		4
        /*0014*/ 	.word	0xfffffffd
	.align		4
        /*0018*/ 	.word	0x00000000
	.align		4
        /*001c*/ 	.word	0xfffffffc


//--------------------- .text.matmul_kernel       --------------------------
	.section	.text.matmul_kernel,"ax",@progbits
	.align	128
        .global         matmul_kernel
        .type           matmul_kernel,@function
        .size           matmul_kernel,(.L_x_3 - matmul_kernel)
        .other          matmul_kernel,@"STO_CUDA_ENTRY STV_DEFAULT"
matmul_kernel:
.text.matmul_kernel:
[----:B------:R-:W0:Y:S08]  /*0000*/  LDC R1, c[0x0][0x37c] ;  /* 0x0000df00ff017b82 */ /* 0x000e300000000800 */
[----:B------:R-:W1:Y:S01]  /*0010*/  LDC.64 R16, c[0x0][0x398] ;  /* 0x0000e600ff107b82 */ /* 0x000e620000000a00 */
[----:B------:R-:W2:Y:S01]  /*0020*/  S2R R5, SR_CTAID.X ;  /* 0x0000000000057919 */ /* 0x000ea20000002500 */
[----:B------:R-:W-:Y:S01]  /*0030*/  UMOV UR4, 0x400 ;  /* 0x0000040000047882 */ /* 0x000fe20000000000 */
[----:B------:R-:W3:Y:S01]  /*0040*/  LDCU.64 UR6, c[0x0][0x358] ;  /* 0x00006b00ff0677ac */ /* 0x000ee20008000a00 */
[----:B------:R-:W4:Y:S04]  /*0050*/  S2R R37, SR_TID.X ;  /* 0x0000000000257919 */ /* 0x000f280000002100 */
[----:B------:R-:W5:Y:S08]  /*0060*/  LDC R35, c[0x0][0x3a0] ;  /* 0x0000e800ff237b82 */ /* 0x000f700000000800 */
[----:B------:R-:W0:Y:S01]  /*0070*/  S2UR UR5, SR_CgaCtaId ;  /* 0x00000000000579c3 */ /* 0x000e220000008800 */
[----:B-1----:R-:W-:-:S05]  /*0080*/  VIADD R0, R17, 0xf ;  /* 0x0000000f11007836 */ /* 0x002fca0000000000 */
[----:B------:R-:W-:Y:S01]  /*0090*/  SHF.R.S32.HI R3, RZ, 0x1f, R0 ;  /* 0x0000001fff037819 */ /* 0x000fe20000011400 */
[----:B-----5:R-:W-:-:S03]  /*00a0*/  VIADD R35, R35, 0x7f ;  /* 0x0000007f23237836 */ /* 0x020fc60000000000 */
[----:B------:R-:W-:Y:S02]  /*00b0*/  LEA.HI R3, R3, R0, RZ, 0x4 ;  /* 0x0000000003037211 */ /* 0x000fe400078f20ff */
[----:B--2---:R-:W-:Y:S02]  /*00c0*/  IABS R8, R5 ;  /* 0x0000000500087213 */ /* 0x004fe40000000000 */
[----:B------:R-:W-:Y:S02]  /*00d0*/  SHF.R.S32.HI R3, RZ, 0x4, R3 ;  /* 0x00000004ff037819 */ /* 0x000fe40000011403 */
[--C-:B----4-:R-:W-:Y:S01]  /*00e0*/  SHF.R.U32.HI R45, RZ, 0x4, R37.reuse ;  /* 0x00000004ff2d7819 */ /* 0x110fe20000011625 */
[----:B0-----:R-:W-:Y:S01]  /*00f0*/  ULEA UR4, UR5, UR4, 0x18 ;  /* 0x0000000405047291 */ /* 0x001fe2000f8ec0ff */
[----:B------:R-:W-:Y:S01]  /*0100*/  SHF.R.U32.HI R38, RZ, 0x4, R37 ;  /* 0x00000004ff267819 */ /* 0x000fe20000011625 */
[----:B------:R-:W-:Y:S01]  /*0110*/  IMAD.SHL.U32 R4, R3, 0x8, RZ ;  /* 0x0000000803047824 */ /* 0x000fe200078e00ff */
[----:B------:R-:W-:-:S04]  /*0120*/  SGXT.U32 R45, R45, 0x4 ;  /* 0x000000042d2d781a */ /* 0x000fc80000000000 */
[-C--:B------:R-:W-:Y:S02]  /*0130*/  IABS R7, R4.reuse ;  /* 0x0000000400077213 */ /* 0x080fe40000000000 */
[----:B------:R-:W-:Y:S02]  /*0140*/  IABS R10, R4 ;  /* 0x00000004000a7213 */ /* 0x000fe40000000000 */
[----:B------:R-:W0:Y:S08]  /*0150*/  I2F.RP R0, R7 ;  /* 0x0000000700007306 */ /* 0x000e300000209400 */
[----:B0-----:R-:W0:Y:S02]  /*0160*/  MUFU.RCP R0, R0 ;  /* 0x0000000000007308 */ /* 0x001e240000001000 */
[----:B0-----:R-:W-:-:S02]  /*0170*/  VIADD R2, R0, 0xffffffe ;  /* 0x0ffffffe00027836 */ /* 0x001fc40000000000 */
[----:B------:R-:W-:-:S04]  /*0180*/  IMAD.MOV R0, RZ, RZ, -R10 ;  /* 0x000000ffff007224 */ /* 0x000fc800078e0a0a */
[----:B------:R0:W1:Y:S02]  /*0190*/  F2I.FTZ.U32.TRUNC.NTZ R3, R2 ;  /* 0x0000000200037305 */ /* 0x000064000021f000 */
[----:B0-----:R-:W-:Y:S02]  /*01a0*/  IMAD.MOV.U32 R2, RZ, RZ, RZ ;  /* 0x000000ffff027224 */ /* 0x001fe400078e00ff */
[----:B-1----:R-:W-:-:S04]  /*01b0*/  IMAD.MOV R6, RZ, RZ, -R3 ;  /* 0x000000ffff067224 */ /* 0x002fc800078e0a03 */
[----:B------:R-:W-:Y:S02]  /*01c0*/  IMAD R9, R6, R7, RZ ;  /* 0x0000000706097224 */ /* 0x000fe400078e02ff */
[----:B------:R-:W-:Y:S02]  /*01d0*/  IMAD.MOV.U32 R6, RZ, RZ, R8 ;  /* 0x000000ffff067224 */ /* 0x000fe400078e0008 */
[----:B------:R-:W-:-:S06]  /*01e0*/  IMAD.HI.U32 R3, R3, R9, R2 ;  /* 0x0000000903037227 */ /* 0x000fcc00078e0002 */
[----:B------:R-:W-:-:S04]  /*01f0*/  IMAD.HI.U32 R3, R3, R6, RZ ;  /* 0x0000000603037227 */ /* 0x000fc800078e00ff */
[----:B------:R-:W-:-:S05]  /*0200*/  IMAD R0, R3, R0, R6 ;  /* 0x0000000003007224 */ /* 0x000fca00078e0206 */
[----:B------:R-:W-:-:S13]  /*0210*/  ISETP.GT.U32.AND P1, PT, R7, R0, PT ;  /* 0x000000000700720c */ /* 0x000fda0003f24070 */
[----:B------:R-:W-:Y:S02]  /*0220*/  @!P1 IMAD.IADD R0, R0, 0x1, -R7 ;  /* 0x0000000100009824 */ /* 0x000fe400078e0a07 */
[----:B------:R-:W-:Y:S01]  /*0230*/  @!P1 VIADD R3, R3, 0x1 ;  /* 0x0000000103039836 */ /* 0x000fe20000000000 */
[----:B------:R-:W-:Y:S02]  /*0240*/  ISETP.NE.AND P1, PT, R4, RZ, PT ;  /* 0x000000ff0400720c */ /* 0x000fe40003f25270 */
[----:B------:R-:W-:Y:S02]  /*0250*/  ISETP.GE.U32.AND P0, PT, R0, R7, PT ;  /* 0x000000070000720c */ /* 0x000fe40003f06070 */
[----:B------:R-:W-:-:S04]  /*0260*/  LOP3.LUT R0, R5, R4, RZ, 0x3c, !PT ;  /* 0x0000000405007212 */ /* 0x000fc800078e3cff */
[----:B------:R-:W-:Y:S01]  /*0270*/  ISETP.GE.AND P2, PT, R0, RZ, PT ;  /* 0x000000ff0000720c */ /* 0x000fe20003f46270 */
[----:B------:R-:W-:-:S06]  /*0280*/  VIADD R0, R16, 0xf ;  /* 0x0000000f10007836 */ /* 0x000fcc0000000000 */
[----:B------:R-:W-:-:S04]  /*0290*/  @P0 VIADD R3, R3, 0x1 ;  /* 0x0000000103030836 */ /* 0x000fc80000000000 */
[----:B------:R-:W-:Y:S01]  /*02a0*/  IMAD.MOV.U32 R2, RZ, RZ, R3 ;  /* 0x000000ffff027224 */ /* 0x000fe200078e0003 */
[----:B------:R-:W-:-:S03]  /*02b0*/  SHF.R.S32.HI R3, RZ, 0x1f, R0 ;  /* 0x0000001fff037819 */ /* 0x000fc60000011400 */
[----:B------:R-:W-:Y:S01]  /*02c0*/  @!P2 IMAD.MOV R2, RZ, RZ, -R2 ;  /* 0x000000ffff02a224 */ /* 0x000fe200078e0a02 */
[----:B------:R-:W-:Y:S02]  /*02d0*/  @!P1 LOP3.LUT R2, RZ, R4, RZ, 0x33, !PT ;  /* 0x00000004ff029212 */ /* 0x000fe400078e33ff */
[----:B------:R-:W-:-:S03]  /*02e0*/  LEA.HI R3, R3, R0, RZ, 0x4 ;  /* 0x0000000003037211 */ /* 0x000fc600078f20ff */
[----:B------:R-:W-:Y:S02]  /*02f0*/  IMAD.SHL.U32 R6, R2, 0x8, RZ ;  /* 0x0000000802067824 */ /* 0x000fe400078e00ff */
[----:B------:R-:W-:-:S03]  /*0300*/  IMAD.MOV R2, RZ, RZ, -R2 ;  /* 0x000000ffff027224 */ /* 0x000fc600078e0a02 */
[----:B------:R-:W-:Y:S01]  /*0310*/  LEA.HI.SX32 R3, R3, -R6, 0x1c ;  /* 0x8000000603037211 */ /* 0x000fe200078fe2ff */
[----:B------:R-:W-:-:S03]  /*0320*/  IMAD R8, R4, R2, R5 ;  /* 0x0000000204087224 */ /* 0x000fc600078e0205 */
[----:B------:R-:W-:-:S04]  /*0330*/  VIMNMX R11, PT, PT, R3, 0x8, PT ;  /* 0x00000008030b7848 */ /* 0x000fc80003fe0100 */
[-C--:B------:R-:W-:Y:S02]  /*0340*/  IABS R7, R11.reuse ;  /* 0x0000000b00077213 */ /* 0x080fe40000000000 */
[----:B------:R-:W-:Y:S02]  /*0350*/  IABS R4, R11 ;  /* 0x0000000b00047213 */ /* 0x000fe40000000000 */
[----:B------:R-:W0:Y:S08]  /*0360*/  I2F.RP R0, R7 ;  /* 0x0000000700007306 */ /* 0x000e300000209400 */
[----:B0-----:R-:W0:Y:S02]  /*0370*/  MUFU.RCP R0, R0 ;  /* 0x0000000000007308 */ /* 0x001e240000001000 */
[----:B0-----:R-:W-:-:S02]  /*0380*/  VIADD R3, R0, 0xffffffe ;  /* 0x0ffffffe00037836 */ /* 0x001fc40000000000 */
[----:B------:R-:W-:-:S04]  /*0390*/  IMAD.MOV R0, RZ, RZ, -R4 ;  /* 0x000000ffff007224 */ /* 0x000fc800078e0a04 */
[----:B------:R-:W0:Y:S02]  /*03a0*/  F2I.FTZ.U32.TRUNC.NTZ R3, R3 ;  /* 0x0000000300037305 */ /* 0x000e24000021f000 */
[----:B0-----:R-:W-:-:S04]  /*03b0*/  IMAD.MOV R9, RZ, RZ, -R3 ;  /* 0x000000ffff097224 */ /* 0x001fc800078e0a03 */
[----:B------:R-:W-:Y:S01]  /*03c0*/  IMAD.MOV.U32 R2, RZ, RZ, R9 ;  /* 0x000000ffff027224 */ /* 0x000fe200078e0009 */
[----:B------:R-:W-:-:S03]  /*03d0*/  IABS R9, R8 ;  /* 0x0000000800097213 */ /* 0x000fc60000000000 */
[----:B------:R-:W-:Y:S02]  /*03e0*/  IMAD R5, R2, R7, RZ ;  /* 0x0000000702057224 */ /* 0x000fe400078e02ff */
[----:B------:R-:W-:-:S04]  /*03f0*/  IMAD.MOV.U32 R2, RZ, RZ, RZ ;  /* 0x000000ffff027224 */ /* 0x000fc800078e00ff */
[----:B------:R-:W-:Y:S01]  /*0400*/  IMAD.HI.U32 R2, R3, R5, R2 ;  /* 0x0000000503027227 */ /* 0x000fe200078e0002 */
[C---:B------:R-:W-:Y:S02]  /*0410*/  LOP3.LUT R3, R37.reuse, 0xf, RZ, 0xc0, !PT ;  /* 0x0000000f25037812 */ /* 0x040fe400078ec0ff */
[----:B------:R-:W-:-:S03]  /*0420*/  LOP3.LUT R5, R37, 0x80, RZ, 0xc0, !PT ;  /* 0x0000008025057812 */ /* 0x000fc600078ec0ff */
        /* <DEDUP_REMOVED lines=8> */
[----:B------:R-:W-:-:S07]  /*04b0*/  ISETP.GE.AND P2, PT, R0, RZ, PT ;  /* 0x000000ff0000720c */ /* 0x000fce0003f46270 */
[----:B------:R-:W-:Y:S01]  /*04c0*/  @P0 VIADD R2, R2, 0x1 ;  /* 0x0000000102020836 */ /* 0x000fe20000000000 */
[----:B------:R-:W-:-:S03]  /*04d0*/  ISETP.GT.AND P0, PT, R35, 0x7f, PT ;  /* 0x0000007f2300780c */ /* 0x000fc60003f04270 */
[----:B------:R-:W-:-:S04]  /*04e0*/  IMAD.MOV.U32 R4, RZ, RZ, R2 ;  /* 0x000000ffff047224 */ /* 0x000fc800078e0002 */
[----:B------:R-:W-:Y:S01]  /*04f0*/  @!P2 IMAD.MOV R4, RZ, RZ, -R4 ;  /* 0x000000ffff04a224 */ /* 0x000fe200078e0a04 */
[----:B------:R-:W-:-:S05]  /*0500*/  @!P1 LOP3.LUT R4, RZ, R11, RZ, 0x33, !PT ;  /* 0x0000000bff049212 */ /* 0x000fca00078e33ff */
[----:B------:R-:W-:Y:S01]  /*0510*/  IMAD.MOV R0, RZ, RZ, -R4 ;  /* 0x000000ffff007224 */ /* 0x000fe200078e0a04 */
[----:B------:R-:W-:Y:S01]  /*0520*/  @!P0 PRMT R20, RZ, 0x7610, R20 ;  /* 0x00007610ff148816 */ /* 0x000fe20000000014 */
[----:B------:R-:W-:Y:S01]  /*0530*/  @!P0 IMAD.SHL.U32 R2, R37, 0x10, RZ ;  /* 0x0000001025028824 */ /* 0x000fe200078e00ff */
[----:B------:R-:W-:Y:S01]  /*0540*/  @!P0 PRMT R22, RZ, 0x7610, R22 ;  /* 0x00007610ff168816 */ /* 0x000fe20000000016 */
[----:B------:R-:W-:Y:S01]  /*0550*/  IMAD R0, R11, R0, R8 ;  /* 0x000000000b007224 */ /* 0x000fe200078e0208 */
[----:B------:R-:W-:Y:S01]  /*0560*/  @!P0 PRMT R20, R20, 0x5410, RZ ;  /* 0x0000541014148816 */ /* 0x000fe200000000ff */
[----:B------:R-:W-:Y:S01]  /*0570*/  IMAD.SHL.U32 R4, R4, 0x10, RZ ;  /* 0x0000001004047824 */ /* 0x000fe200078e00ff */
[----:B------:R-:W-:Y:S01]  /*0580*/  @!P0 PRMT R22, R22, 0x5410, RZ ;  /* 0x0000541016168816 */ /* 0x000fe200000000ff */
[----:B------:R-:W-:-:S04]  /*0590*/  IMAD.IADD R0, R6, 0x1, R0 ;  /* 0x0000000106007824 */ /* 0x000fc800078e0200 */
[----:B------:R-:W-:Y:S02]  /*05a0*/  IMAD R0, R0, 0x10, R3 ;  /* 0x0000001000007824 */ /* 0x000fe400078e0203 */
[----:B------:R-:W-:-:S05]  /*05b0*/  @!P0 IMAD.SHL.U32 R3, R37, 0x20, RZ ;  /* 0x0000002025038824 */ /* 0x000fca00078e00ff */
[----:B------:R-:W-:Y:S01]  /*05c0*/  @!P0 LOP3.LUT R3, R3, 0x60, RZ, 0xc0, !PT ;  /* 0x0000006003038812 */ /* 0x000fe200078ec0ff */
[----:B---3--:R-:W-:Y:S06]  /*05d0*/  @!P0 BRA `(.L_x_0) ;  /* 0x0000001400408947 */ /* 0x008fec0003800000 */
[----:B------:R-:W-:Y:S01]  /*05e0*/  IABS R28, R16 ;  /* 0x00000010001c7213 */ /* 0x000fe20000000000 */
[----:B------:R-:W-:Y:S01]  /*05f0*/  IMAD.SHL.U32 R31, R37, 0x2, RZ ;  /* 0x00000002251f7824 */ /* 0x000fe200078e00ff */
[----:B------:R-:W-:Y:S01]  /*0600*/  IABS R7, R17 ;  /* 0x0000001100077213 */ /* 0x000fe20000000000 */
[----:B------:R-:W0:Y:S01]  /*0610*/  LDC.64 R46, c[0x0][0x388] ;  /* 0x0000e200ff2e7b82 */ /* 0x000e220000000a00 */
[----:B------:R-:W1:Y:S01]  /*0620*/  I2F.RP R2, R28 ;  /* 0x0000001c00027306 */ /* 0x000e620000209400 */
[----:B------:R-:W-:Y:S01]  /*0630*/  IABS R12, R0 ;  /* 0x00000000000c7213 */ /* 0x000fe20000000000 */
[----:B------:R-:W2:Y:S01]  /*0640*/  LDCU UR5, c[0x0][0x3a4] ;  /* 0x00007480ff0577ac */ /* 0x000ea20008000800 */
[----:B------:R-:W-:Y:S01]  /*0650*/  ISETP.GE.AND P4, PT, R0, RZ, PT ;  /* 0x000000ff0000720c */ /* 0x000fe20003f86270 */
[C---:B------:R-:W-:Y:S01]  /*0660*/  VIADD R42, R38.reuse, 0x30 ;  /* 0x00000030262a7836 */ /* 0x040fe20000000000 */
[C---:B------:R-:W-:Y:S01]  /*0670*/  LOP3.LUT R43, R45.reuse, 0x20, RZ, 0xfc, !PT ;  /* 0x000000202d2b7812 */ /* 0x040fe200078efcff */
[----:B------:R-:W-:Y:S01]  /*0680*/  VIADD R38, R38, 0x70 ;  /* 0x0000007026267836 */ /* 0x000fe20000000000 */
[C---:B------:R-:W-:Y:S01]  /*0690*/  LOP3.LUT R41, R45.reuse, 0x40, RZ, 0xfc, !PT ;  /* 0x000000402d297812 */ /* 0x040fe200078efcff */
[----:B------:R-:W3:Y:S01]  /*06a0*/  I2F.RP R3, R7 ;  /* 0x0000000700037306 */ /* 0x000ee20000209400 */
[----:B------:R-:W-:-:S02]  /*06b0*/  LOP3.LUT R40, R45, 0x50, RZ, 0xfc, !PT ;  /* 0x000000502d287812 */ /* 0x000fc400078efcff */
[C---:B------:R-:W-:Y:S02]  /*06c0*/  LOP3.LUT R39, R45.reuse, 0x60, RZ, 0xfc, !PT ;  /* 0x000000602d277812 */ /* 0x040fe400078efcff */
[----:B------:R-:W-:-:S03]  /*06d0*/  LOP3.LUT R44, R45, 0x10, RZ, 0xfc, !PT ;  /* 0x000000102d2c7812 */ /* 0x000fc600078efcff */
[----:B-1----:R-:W1:Y:S08]  /*06e0*/  MUFU.RCP R2, R2 ;  /* 0x0000000200027308 */ /* 0x002e700000001000 */
[----:B---3--:R-:W3:Y:S01]  /*06f0*/  MUFU.RCP R3, R3 ;  /* 0x0000000300037308 */ /* 0x008ee20000001000 */
[----:B-1----:R-:W-:Y:S01]  /*0700*/  VIADD R10, R2, 0xffffffe ;  /* 0x0ffffffe020a7836 */ /* 0x002fe20000000000 */
[----:B------:R-:W-:-:S06]  /*0710*/  LEA.HI R2, R5, R4, RZ, 0x19 ;  /* 0x0000000405027211 */ /* 0x000fcc00078fc8ff */
[----:B------:R1:W4:Y:S01]  /*0720*/  F2I.FTZ.U32.TRUNC.NTZ R11, R10 ;  /* 0x0000000a000b7305 */ /* 0x000322000021f000 */
[C---:B------:R-:W-:Y:S02]  /*0730*/  VIADD R15, R2.reuse, 0xc ;  /* 0x0000000c020f7836 */ /* 0x040fe40000000000 */
[----:B---3--:R-:W-:Y:S02]  /*0740*/  VIADD R8, R3, 0xffffffe ;  /* 0x0ffffffe03087836 */ /* 0x008fe40000000000 */
[C---:B------:R-:W-:Y:S01]  /*0750*/  VIADD R3, R2.reuse, 0xe ;  /* 0x0000000e02037836 */ /* 0x040fe20000000000 */
[----:B------:R-:W-:Y:S02]  /*0760*/  IABS R20, R15 ;  /* 0x0000000f00147213 */ /* 0x000fe40000000000 */
[----:B------:R3:W5:Y:S01]  /*0770*/  F2I.FTZ.U32.TRUNC.NTZ R9, R8 ;  /* 0x0000000800097305 */ /* 0x000762000021f000 */
[----:B-1----:R-:W-:Y:S01]  /*0780*/  MOV R10, RZ ;  /* 0x000000ff000a7202 */ /* 0x002fe20000000f00 */
[C---:B------:R-:W-:Y:S01]  /*0790*/  VIADD R19, R2.reuse, 0xa ;  /* 0x0000000a02137836 */ /* 0x040fe20000000000 */
[----:B------:R-:W-:Y:S01]  /*07a0*/  IABS R18, R3 ;  /* 0x0000000300127213 */ /* 0x000fe20000000000 */
[----:B------:R-:W-:-:S02]  /*07b0*/  VIADD R21, R2, 0x8 ;  /* 0x0000000802157836 */ /* 0x000fc40000000000 */
[C---:B------:R-:W-:Y:S02]  /*07c0*/  VIADD R23, R2.reuse, 0x6 ;  /* 0x0000000602177836 */ /* 0x040fe40000000000 */
[--C-:B----4-:R-:W-:Y:S01]  /*07d0*/  IMAD.MOV R13, RZ, RZ, -R11.reuse ;  /* 0x000000ffff0d7224 */ /* 0x110fe200078e0a0b */
[----:B------:R-:W-:Y:S01]  /*07e0*/  IABS R14, R21 ;  /* 0x00000015000e7213 */ /* 0x000fe20000000000 */
[----:B---3--:R-:W-:Y:S01]  /*07f0*/  IMAD.MOV.U32 R8, RZ, RZ, RZ ;  /* 0x000000ffff087224 */ /* 0x008fe200078e00ff */
[----:B------:R-:W-:Y:S01]  /*0800*/  IABS R22, R23 ;  /* 0x0000001700167213 */ /* 0x000fe20000000000 */
[----:B------:R-:W-:Y:S02]  /*0810*/  IMAD R13, R13, R28, RZ ;  /* 0x0000001c0d0d7224 */ /* 0x000fe400078e02ff */
[----:B------:R-:W-:Y:S02]  /*0820*/  VIADD R25, R2, 0x4 ;  /* 0x0000000402197836 */ /* 0x000fe40000000000 */
[----:B------:R-:W-:-:S03]  /*0830*/  IMAD.HI.U32 R10, R11, R13, R10 ;  /* 0x0000000d0b0a7227 */ /* 0x000fc600078e000a */
[----:B------:R-:W-:Y:S01]  /*0840*/  IABS R24, R25 ;  /* 0x0000001900187213 */ /* 0x000fe20000000000 */
[----:B------:R-:W-:Y:S01]  /*0850*/  IMAD.MOV.U32 R13, RZ, RZ, R12 ;  /* 0x000000ffff0d7224 */ /* 0x000fe200078e000c */
[----:B------:R-:W-:Y:S01]  /*0860*/  IABS R12, R19 ;  /* 0x00000013000c7213 */ /* 0x000fe20000000000 */
[----:B-----5:R-:W-:Y:S02]  /*0870*/  IMAD.MOV R6, RZ, RZ, -R9 ;  /* 0x000000ffff067224 */ /* 0x020fe400078e0a09 */
[----:B------:R-:W-:-:S04]  /*0880*/  IMAD.HI.U32 R10, R10, R13, RZ ;  /* 0x0000000d0a0a7227 */ /* 0x000fc800078e00ff */
[----:B------:R-:W-:Y:S02]  /*0890*/  IMAD R11, R6, R7, RZ ;  /* 0x00000007060b7224 */ /* 0x000fe400078e02ff */
[----:B------:R-:W-:Y:S02]  /*08a0*/  IMAD.MOV R10, RZ, RZ, -R10 ;  /* 0x000000ffff0a7224 */ /* 0x000fe400078e0a0a */
[----:B------:R-:W-:-:S04]  /*08b0*/  IMAD.HI.U32 R8, R9, R11, R8 ;  /* 0x0000000b09087227 */ /* 0x000fc800078e0008 */
[----:B------:R-:W-:Y:S01]  /*08c0*/  IMAD R11, R28, R10, R13 ;  /* 0x0000000a1c0b7224 */ /* 0x000fe200078e020d */
[----:B------:R-:W-:Y:S01]  /*08d0*/  IABS R13, R2 ;  /* 0x00000002000d7213 */ /* 0x000fe20000000000 */
[----:B------:R-:W-:-:S03]  /*08e0*/  IMAD.HI.U32 R6, R8, R18, RZ ;  /* 0x0000001208067227 */ /* 0x000fc600078e00ff */
[----:B------:R-:W-:Y:S01]  /*08f0*/  ISETP.GT.U32.AND P0, PT, R28, R11, PT ;  /* 0x0000000b1c00720c */ /* 0x000fe20003f04070 */
[----:B------:R-:W-:Y:S02]  /*0900*/  IMAD.MOV R6, RZ, RZ, -R6 ;  /* 0x000000ffff067224 */ /* 0x000fe400078e0a06 */
[----:B------:R-:W-:-:S04]  /*0910*/  IMAD.HI.U32 R9, R8, R20, RZ ;  /* 0x0000001408097227 */ /* 0x000fc800078e00ff */
[C---:B------:R-:W-:Y:S02]  /*0920*/  IMAD R18, R7.reuse, R6, R18 ;  /* 0x0000000607127224 */ /* 0x040fe400078e0212 */
[----:B------:R-:W-:Y:S02]  /*0930*/  IMAD.MOV R9, RZ, RZ, -R9 ;  /* 0x000000ffff097224 */ /* 0x000fe400078e0a09 */
[----:B------:R-:W-:Y:S01]  /*0940*/  IMAD.HI.U32 R6, R8, R12, RZ ;  /* 0x0000000c08067227 */ /* 0x000fe200078e00ff */
[----:B------:R-:W-:-:S03]  /*0950*/  ISETP.GT.U32.AND P5, PT, R7, R18, PT ;  /* 0x000000120700720c */ /* 0x000fc60003fa4070 */
[----:B------:R-:W-:Y:S02]  /*0960*/  @!P0 IMAD.IADD R11, R11, 0x1, -R28 ;  /* 0x000000010b0b8824 */ /* 0x000fe400078e0a1c */
[C---:B------:R-:W-:Y:S02]  /*0970*/  IMAD R20, R7.reuse, R9, R20 ;  /* 0x0000000907147224 */ /* 0x040fe400078e0214 */
[----:B------:R-:W-:Y:S01]  /*0980*/  IMAD.MOV R6, RZ, RZ, -R6 ;  /* 0x000000ffff067224 */ /* 0x000fe200078e0a06 */
[----:B------:R-:W-:Y:S01]  /*0990*/  ISETP.GT.U32.AND P0, PT, R28, R11, PT ;  /* 0x0000000b1c00720c */ /* 0x000fe20003f04070 */
[----:B------:R-:W-:Y:S01]  /*09a0*/  IMAD.HI.U32 R9, R8, R14, RZ ;  /* 0x0000000e08097227 */ /* 0x000fe200078e00ff */
[----:B------:R-:W-:-:S03]  /*09b0*/  ISETP.GT.U32.AND P1, PT, R7, R20, PT ;  /* 0x000000140700720c */ /* 0x000fc60003f24070 */
[C---:B------:R-:W-:Y:S02]  /*09c0*/  IMAD R12, R7.reuse, R6, R12 ;  /* 0x00000006070c7224 */ /* 0x040fe400078e020c */
[----:B------:R-:W-:Y:S02]  /*09d0*/  IMAD.MOV R9, RZ, RZ, -R9 ;  /* 0x000000ffff097224 */ /* 0x000fe400078e0a09 */
[----:B------:R-:W-:Y:S01]  /*09e0*/  VIADD R27, R2, 0x2 ;  /* 0x00000002021b7836 */ /* 0x000fe20000000000 */
[----:B------:R-:W-:Y:S01]  /*09f0*/  ISETP.GT.U32.AND P2, PT, R7, R12, PT ;  /* 0x0000000c0700720c */ /* 0x000fe20003f44070 */
[----:B------:R-:W-:-:S03]  /*0a00*/  IMAD.HI.U32 R10, R8, R22, RZ ;  /* 0x00000016080a7227 */ /* 0x000fc600078e00ff */
[----:B------:R-:W-:Y:S01]  /*0a10*/  IABS R26, R27 ;  /* 0x0000001b001a7213 */ /* 0x000fe20000000000 */
[----:B------:R-:W-:Y:S02]  /*0a20*/  IMAD R14, R7, R9, R14 ;  /* 0x00000009070e7224 */ /* 0x000fe400078e020e */
[----:B------:R-:W-:Y:S01]  /*0a30*/  @!P0 IMAD.IADD R11, R11, 0x1, -R28 ;  /* 0x000000010b0b8824 */ /* 0x000fe200078e0a1c */
[----:B------:R-:W-:Y:S01]  /*0a40*/  ISETP.NE.AND P0, PT, R16, RZ, PT ;  /* 0x000000ff1000720c */ /* 0x000fe20003f05270 */
[--C-:B------:R-:W-:Y:S01]  /*0a50*/  @!P5 IMAD.IADD R18, R18, 0x1, -R7.reuse ;  /* 0x000000011212d824 */ /* 0x100fe200078e0a07 */
[C---:B------:R-:W-:Y:S01]  /*0a60*/  ISETP.GT.U32.AND P6, PT, R7.reuse, R14, PT ;  /* 0x0000000e0700720c */ /* 0x040fe20003fc4070 */
[----:B------:R-:W-:Y:S02]  /*0a70*/  IMAD.MOV R10, RZ, RZ, -R10 ;  /* 0x000000ffff0a7224 */ /* 0x000fe400078e0a0a */
[----:B------:R-:W-:Y:S01]  /*0a80*/  @!P1 IMAD.IADD R20, R20, 0x1, -R7 ;  /* 0x0000000114149824 */ /* 0x000fe200078e0a07 */
[C---:B------:R-:W-:Y:S01]  /*0a90*/  ISETP.GT.U32.AND P1, PT, R7.reuse, R18, PT ;  /* 0x000000120700720c */ /* 0x040fe20003f24070 */
[----:B------:R-:W-:Y:S01]  /*0aa0*/  IMAD R22, R7, R10, R22 ;  /* 0x0000000a07167224 */ /* 0x000fe200078e0216 */
[----:B------:R-:W-:Y:S01]  /*0ab0*/  @!P2 IADD3 R12, PT, PT, R12, -R7, RZ ;  /* 0x800000070c0ca210 */ /* 0x000fe20007ffe0ff */
[----:B------:R-:W-:Y:S01]  /*0ac0*/  IMAD.MOV.U32 R10, RZ, RZ, R11 ;  /* 0x000000ffff0a7224 */ /* 0x000fe200078e000b */
[----:B------:R-:W-:Y:S01]  /*0ad0*/  ISETP.GE.AND P2, PT, R3, RZ, PT ;  /* 0x000000ff0300720c */ /* 0x000fe20003f46270 */
[----:B------:R-:W-:Y:S01]  /*0ae0*/  IMAD.HI.U32 R6, R8, R24, RZ ;  /* 0x0000001808067227 */ /* 0x000fe200078e00ff */
[----:B------:R-:W-:-:S03]  /*0af0*/  ISETP.GT.U32.AND P3, PT, R7, R22, PT ;  /* 0x000000160700720c */ /* 0x000fc60003f64070 */
[----:B------:R-:W-:-:S04]  /*0b00*/  IMAD.HI.U32 R9, R8, R26, RZ ;  /* 0x0000001a08097227 */ /* 0x000fc800078e00ff */
[----:B------:R-:W-:-:S04]  /*0b10*/  IMAD.HI.U32 R8, R8, R13, RZ ;  /* 0x0000000d08087227 */ /* 0x000fc800078e00ff */
[----:B------:R-:W-:Y:S01]  /*0b20*/  @!P4 IMAD.MOV R10, RZ, RZ, -R10 ;  /* 0x000000ffff0ac224 */ /* 0x000fe200078e0a0a */
[----:B------:R-:W-:Y:S01]  /*0b30*/  @!P0 LOP3.LUT R10, RZ, R16, RZ, 0x33, !PT ;  /* 0x00000010ff0a8212 */ /* 0x000fe200078e33ff */
[----:B------:R-:W-:Y:S01]  /*0b40*/  IMAD.MOV R6, RZ, RZ, -R6 ;  /* 0x000000ffff067224 */ /* 0x000fe200078e0a06 */
[----:B------:R-:W-:Y:S01]  /*0b50*/  ISETP.GT.U32.AND P0, PT, R7, R20, PT ;  /* 0x000000140700720c */ /* 0x000fe20003f04070 */
[----:B------:R-:W-:Y:S02]  /*0b60*/  IMAD.MOV R9, RZ, RZ, -R9 ;  /* 0x000000ffff097224 */ /* 0x000fe400078e0a09 */
[----:B------:R-:W-:Y:S02]  /*0b70*/  IMAD.MOV R8, RZ, RZ, -R8 ;  /* 0x000000ffff087224 */ /* 0x000fe400078e0a08 */
[----:B------:R-:W-:Y:S01]  /*0b80*/  @!P6 IMAD.IADD R14, R14, 0x1, -R7 ;  /* 0x000000010e0ee824 */ /* 0x000fe200078e0a07 */
[----:B------:R-:W-:Y:S01]  /*0b90*/  ISETP.GE.AND P6, PT, R15, RZ, PT ;  /* 0x000000ff0f00720c */ /* 0x000fe20003fc6270 */
[C---:B------:R-:W-:Y:S01]  /*0ba0*/  IMAD R24, R7.reuse, R6, R24 ;  /* 0x0000000607187224 */ /* 0x040fe200078e0218 */
[----:B------:R-:W-:Y:S01]  /*0bb0*/  SHF.R.S32.HI R6, RZ, 0x1f, R35 ;  /* 0x0000001fff067819 */ /* 0x000fe20000011423 */
[C---:B------:R-:W-:Y:S01]  /*0bc0*/  IMAD R26, R7.reuse, R9, R26 ;  /* 0x00000009071a7224 */ /* 0x040fe200078e021a */
[----:B------:R-:W-:Y:S01]  /*0bd0*/  SHF.R.S32.HI R9, RZ, 0x6, R37 ;  /* 0x00000006ff097819 */ /* 0x000fe20000011425 */
[C---:B------:R-:W-:Y:S01]  /*0be0*/  IMAD R16, R7.reuse, R8, R13 ;  /* 0x0000000807107224 */ /* 0x040fe200078e020d */
[C---:B------:R-:W-:Y:S01]  /*0bf0*/  ISETP.GT.U32.AND P4, PT, R7.reuse, R24, PT ;  /* 0x000000180700720c */ /* 0x040fe20003f84070 */
[--C-:B------:R-:W-:Y:S01]  /*0c00*/  @!P1 IMAD.IADD R18, R18, 0x1, -R7.reuse ;  /* 0x0000000112129824 */ /* 0x100fe200078e0a07 */
[C---:B------:R-:W-:Y:S01]  /*0c10*/  ISETP.GT.U32.AND P5, PT, R7.reuse, R26, PT ;  /* 0x0000001a0700720c */ /* 0x040fe20003fa4070 */
[--C-:B------:R-:W-:Y:S01]  /*0c20*/  @!P0 IMAD.IADD R20, R20, 0x1, -R7.reuse ;  /* 0x0000000114148824 */ /* 0x100fe200078e0a07 */
[C---:B------:R-:W-:Y:S01]  /*0c30*/  ISETP.GT.U32.AND P1, PT, R7.reuse, R14, PT ;  /* 0x0000000e0700720c */ /* 0x040fe20003f24070 */
[----:B------:R-:W-:Y:S01]  /*0c40*/  @!P2 IMAD.MOV R18, RZ, RZ, -R18 ;  /* 0x000000ffff12a224 */ /* 0x000fe200078e0a12 */
[----:B------:R-:W-:Y:S01]  /*0c50*/  ISETP.GT.U32.AND P2, PT, R7, R16, PT ;  /* 0x000000100700720c */ /* 0x000fe20003f44070 */
[----:B------:R-:W-:Y:S01]  /*0c60*/  @!P6 IMAD.MOV R20, RZ, RZ, -R20 ;  /* 0x000000ffff14e224 */ /* 0x000fe200078e0a14 */
[----:B------:R-:W-:Y:S01]  /*0c70*/  ISETP.NE.U32.AND P6, PT, R5, RZ, PT ;  /* 0x000000ff0500720c */ /* 0x000fe20003fc5070 */
[----:B------:R-:W-:Y:S01]  /*0c80*/  IMAD.SHL.U32 R5, R37, 0x40, RZ ;  /* 0x0000004025057824 */ /* 0x000fe200078e00ff */
[----:B------:R-:W-:Y:S01]  /*0c90*/  LEA.HI R35, R6, R35, RZ, 0x7 ;  /* 0x0000002306237211 */ /* 0x000fe200078f38ff */
[----:B------:R-:W-:Y:S01]  /*0ca0*/  @!P3 IMAD.IADD R22, R22, 0x1, -R7 ;  /* 0x000000011616b824 */ /* 0x000fe200078e0a07 */
[----:B------:R-:W-:Y:S01]  /*0cb0*/  SHF.R.S32.HI R6, RZ, 0x2, R37 ;  /* 0x00000002ff067819 */ /* 0x000fe20000011425 */
[--C-:B------:R-:W-:Y:S01]  /*0cc0*/  @!P4 IMAD.IADD R24, R24, 0x1, -R7.reuse ;  /* 0x000000011818c824 */ /* 0x100fe200078e0a07 */
[----:B------:R-:W-:Y:S01]  /*0cd0*/  LOP3.LUT R11, R5, 0x800, RZ, 0xc0, !PT ;  /* 0x00000800050b7812 */ /* 0x000fe200078ec0ff */
[--C-:B------:R-:W-:Y:S01]  /*0ce0*/  @!P5 IMAD.IADD R26, R26, 0x1, -R7.reuse ;  /* 0x000000011a1ad824 */ /* 0x100fe200078e0a07 */
[----:B------:R-:W-:Y:S01]  /*0cf0*/  SGXT R5, R9, 0x1 ;  /* 0x000000010905781a */ /* 0x000fe20000000200 */
[--C-:B------:R-:W-:Y:S01]  /*0d00*/  @!P1 IMAD.IADD R14, R14, 0x1, -R7.reuse ;  /* 0x000000010e0e9824 */ /* 0x100fe200078e0a07 */
[----:B------:R-:W-:Y:S01]  /*0d10*/  SEL R9, RZ, 0x110, !P6 ;  /* 0x00000110ff097807 */ /* 0x000fe20007000000 */
[----:B------:R-:W-:Y:S01]  /*0d20*/  @!P2 IMAD.IADD R16, R16, 0x1, -R7 ;  /* 0x000000011010a824 */ /* 0x000fe200078e0a07 */
[----:B------:R-:W-:Y:S01]  /*0d30*/  ISETP.GT.U32.AND P5, PT, R7, R12, PT ;  /* 0x0000000c0700720c */ /* 0x000fe20003fa4070 */
[----:B------:R-:W-:Y:S01]  /*0d40*/  IMAD.SHL.U32 R3, R37, 0x20, RZ ;  /* 0x0000002025037824 */ /* 0x000fe200078e00ff */
[C---:B------:R-:W-:Y:S01]  /*0d50*/  ISETP.GT.U32.AND P0, PT, R7.reuse, R22, PT ;  /* 0x000000160700720c */ /* 0x040fe20003f04070 */
[----:B--2---:R-:W-:Y:S01]  /*0d60*/  IMAD R10, R10, UR5, RZ ;  /* 0x000000050a0a7c24 */ /* 0x004fe2000f8e02ff */
[C---:B------:R-:W-:Y:S01]  /*0d70*/  ISETP.GT.U32.AND P4, PT, R7.reuse, R24, PT ;  /* 0x000000180700720c */ /* 0x040fe20003f84070 */
[----:B------:R-:W1:Y:S01]  /*0d80*/  LDCU UR5, c[0x0][0x3a0] ;  /* 0x00007400ff0577ac */ /* 0x000e620008000800 */
[----:B------:R-:W-:-:S02]  /*0d90*/  ISETP.GT.U32.AND P3, PT, R7, R26, PT ;  /* 0x0000001a0700720c */ /* 0x000fc40003f64070 */
[----:B------:R-:W-:Y:S02]  /*0da0*/  ISETP.GT.U32.AND P6, PT, R7, R16, PT ;  /* 0x000000100700720c */ /* 0x000fe40003fc4070 */
[----:B------:R-:W-:Y:S02]  /*0db0*/  LOP3.LUT R8, R37, 0x7, RZ, 0xc0, !PT ;  /* 0x0000000725087812 */ /* 0x000fe400078ec0ff */
[----:B------:R-:W-:Y:S01]  /*0dc0*/  LOP3.LUT R3, R3, 0x60, RZ, 0xc0, !PT ;  /* 0x0000006003037812 */ /* 0x000fe200078ec0ff */
[--C-:B------:R-:W-:Y:S01]  /*0dd0*/  @!P5 IMAD.IADD R12, R12, 0x1, -R7.reuse ;  /* 0x000000010c0cd824 */ /* 0x100fe200078e0a07 */
[----:B------:R-:W-:Y:S01]  /*0de0*/  ISETP.GE.AND P5, PT, R2, RZ, PT ;  /* 0x000000ff0200720c */ /* 0x000fe20003fa6270 */
[--C-:B------:R-:W-:Y:S01]  /*0df0*/  @!P0 IMAD.IADD R22, R22, 0x1, -R7.reuse ;  /* 0x0000000116168824 */ /* 0x100fe200078e0a07 */
[----:B------:R-:W-:Y:S01]  /*0e00*/  ISETP.GE.AND P0, PT, R21, RZ, PT ;  /* 0x000000ff1500720c */ /* 0x000fe20003f06270 */
[--C-:B------:R-:W-:Y:S01]  /*0e10*/  @!P4 IMAD.IADD R24, R24, 0x1, -R7.reuse ;  /* 0x000000011818c824 */ /* 0x100fe200078e0a07 */
[----:B------:R-:W-:Y:S01]  /*0e20*/  SGXT R6, R6, 0x1 ;  /* 0x000000010606781a */ /* 0x000fe20000000200 */
[--C-:B------:R-:W-:Y:S01]  /*0e30*/  @!P3 IMAD.IADD R26, R26, 0x1, -R7.reuse ;  /* 0x000000011a1ab824 */ /* 0x100fe200078e0a07 */
[----:B------:R-:W-:Y:S01]  /*0e40*/  ISETP.GE.AND P1, PT, R19, RZ, PT ;  /* 0x000000ff1300720c */ /* 0x000fe20003f26270 */
[----:B------:R-:W-:Y:S01]  /*0e50*/  @!P6 IMAD.IADD R16, R16, 0x1, -R7 ;  /* 0x000000011010e824 */ /* 0x000fe200078e0a07 */
[----:B------:R-:W-:Y:S01]  /*0e60*/  LOP3.LUT R28, R3, 0x90, R6, 0xf8, !PT ;  /* 0x00000090031c7812 */ /* 0x000fe200078ef806 */
[----:B------:R-:W2:Y:S01]  /*0e70*/  LDC R7, c[0x0][0x3b0] ;  /* 0x0000ec00ff077b82 */ /* 0x000ea20000000800 */
[C---:B------:R-:W-:Y:S01]  /*0e80*/  IMAD.SHL.U32 R2, R37.reuse, 0x10, RZ ;  /* 0x0000001025027824 */ /* 0x040fe200078e00ff */
[----:B------:R-:W-:Y:S01]  /*0e90*/  LOP3.LUT R37, R37, 0x7f, RZ, 0xc0, !PT ;  /* 0x0000007f25257812 */ /* 0x000fe200078ec0ff */
[C---:B------:R-:W-:Y:S01]  /*0ea0*/  IMAD.SHL.U32 R32, R8.reuse, 0x10, RZ ;  /* 0x0000001008207824 */ /* 0x040fe200078e00ff */
[----:B------:R-:W-:Y:S01]  /*0eb0*/  LOP3.LUT R6, R5, 0x90, RZ, 0xc0, !PT ;  /* 0x0000009005067812 */ /* 0x000fe200078ec0ff */
[----:B------:R-:W-:Y:S01]  /*0ec0*/  IMAD R13, R8, 0x100, R11 ;  /* 0x00000100080d7824 */ /* 0x000fe200078e020b */
[----:B------:R-:W-:Y:S01]  /*0ed0*/  LOP3.LUT R8, R2, 0x100, RZ, 0xc0, !PT ;  /* 0x0000010002087812 */ /* 0x000fe200078ec0ff */
[----:B------:R-:W-:Y:S01]  /*0ee0*/  IMAD.SHL.U32 R30, R37, 0x2, RZ ;  /* 0x00000002251e7824 */ /* 0x000fe200078e00ff */
[----:B------:R-:W-:Y:S01]  /*0ef0*/  ISETP.NE.AND P6, PT, R17, RZ, PT ;  /* 0x000000ff1100720c */ /* 0x000fe20003fc5270 */
[----:B------:R-:W-:Y:S01]  /*0f00*/  @!P5 IMAD.MOV R16, RZ, RZ, -R16 ;  /* 0x000000ffff10d224 */ /* 0x000fe200078e0a10 */
[----:B------:R-:W-:Y:S01]  /*0f10*/  LOP3.LUT R11, R28, 0x10, R31, 0x78, !PT ;  /* 0x000000101c0b7812 */ /* 0x000fe200078e781f */
[----:B------:R-:W-:Y:S01]  /*0f20*/  @!P1 IMAD.MOV R12, RZ, RZ, -R12 ;  /* 0x000000ffff0c9224 */ /* 0x000fe200078e0a0c */
[----:B------:R-:W-:-:S02]  /*0f30*/  LOP3.LUT R17, RZ, R17, RZ, 0x33, !PT ;  /* 0x00000011ff117212 */ /* 0x000fc400078e33ff */
[----:B------:R-:W-:Y:S02]  /*0f40*/  @!P0 IADD3 R14, PT, PT, -R14, RZ, RZ ;  /* 0x000000ff0e0e8210 */ /* 0x000fe40007ffe1ff */
[----:B------:R-:W-:Y:S02]  /*0f50*/  ISETP.GE.AND P4, PT, R23, RZ, PT ;  /* 0x000000ff1700720c */ /* 0x000fe40003f86270 */
[----:B------:R-:W-:Y:S02]  /*0f60*/  ISETP.GE.AND P3, PT, R25, RZ, PT ;  /* 0x000000ff1900720c */ /* 0x000fe40003f66270 */
[----:B------:R-:W-:Y:S02]  /*0f70*/  ISETP.GE.AND P2, PT, R27, RZ, PT ;  /* 0x000000ff1b00720c */ /* 0x000fe40003f46270 */
[--C-:B------:R-:W-:Y:S02]  /*0f80*/  LOP3.LUT R32, R32, 0x30, R31.reuse, 0x78, !PT ;  /* 0x0000003020207812 */ /* 0x100fe400078e781f */
[----:B------:R-:W-:-:S02]  /*0f90*/  LOP3.LUT R31, R6, 0x17e, R31, 0x78, !PT ;  /* 0x0000017e061f7812 */ /* 0x000fc400078e781f */
[----:B------:R-:W-:Y:S01]  /*0fa0*/  LOP3.LUT R30, R9, R30, RZ, 0x3c, !PT ;  /* 0x0000001e091e7212 */ /* 0x000fe200078e3cff */
[----:B------:R-:W-:Y:S01]  /*0fb0*/  IMAD.IADD R5, R13, 0x1, R32 ;  /* 0x000000010d057824 */ /* 0x000fe200078e0220 */
[----:B------:R-:W-:Y:S01]  /*0fc0*/  IADD3 R6, PT, PT, R11, UR4, R8 ;  /* 0x000000040b067c10 */ /* 0x000fe2000fffe008 */
[----:B------:R-:W-:Y:S01]  /*0fd0*/  @!P4 IMAD.MOV R22, RZ, RZ, -R22 ;  /* 0x000000ffff16c224 */ /* 0x000fe200078e0a16 */
[C---:B------:R-:W-:Y:S01]  /*0fe0*/  SEL R14, R17.reuse, R14, !P6 ;  /* 0x0000000e110e7207 */ /* 0x040fe20007000000 */
[----:B------:R-:W3:Y:S01]  /*0ff0*/  LDC.64 R8, c[0x0][0x380] ;  /* 0x0000e000ff087b82 */ /* 0x000ee20000000a00 */
[C---:B------:R-:W-:Y:S01]  /*1000*/  SEL R20, R17.reuse, R20, !P6 ;  /* 0x0000001411147207 */ /* 0x040fe20007000000 */
[----:B------:R-:W-:Y:S01]  /*1010*/  @!P3 IMAD.MOV R24, RZ, RZ, -R24 ;  /* 0x000000ffff18b224 */ /* 0x000fe200078e0a18 */
[C---:B------:R-:W-:Y:S01]  /*1020*/  SEL R18, R17.reuse, R18, !P6 ;  /* 0x0000001211127207 */ /* 0x040fe20007000000 */
[-C--:B--2---:R-:W-:Y:S01]  /*1030*/  IMAD R55, R14, R7.reuse, RZ ;  /* 0x000000070e377224 */ /* 0x084fe200078e02ff */
[C---:B------:R-:W-:Y:S01]  /*1040*/  SEL R12, R17.reuse, R12, !P6 ;  /* 0x0000000c110c7207 */ /* 0x040fe20007000000 */
[----:B------:R-:W-:Y:S01]  /*1050*/  @!P2 IMAD.MOV R26, RZ, RZ, -R26 ;  /* 0x000000ffff1aa224 */ /* 0x000fe200078e0a1a */
[C---:B------:R-:W-:Y:S01]  /*1060*/  SEL R22, R17.reuse, R22, !P6 ;  /* 0x0000001611167207 */ /* 0x040fe20007000000 */
[----:B------:R-:W2:Y:S01]  /*1070*/  LDC R14, c[0x0][0x3ac] ;  /* 0x0000eb00ff0e7b82 */ /* 0x000ea20000000800 */
[-C--:B------:R-:W-:Y:S01]  /*1080*/  IMAD R20, R20, R7.reuse, RZ ;  /* 0x0000000714147224 */ /* 0x080fe200078e02ff */
[C---:B------:R-:W-:Y:S01]  /*1090*/  SEL R24, R17.reuse, R24, !P6 ;  /* 0x0000001811187207 */ /* 0x040fe20007000000 */
[-C--:B------:R-:W-:Y:S01]  /*10a0*/  IMAD R18, R18, R7.reuse, RZ ;  /* 0x0000000712127224 */ /* 0x080fe200078e02ff */
[C---:B------:R-:W-:Y:S01]  /*10b0*/  SEL R26, R17.reuse, R26, !P6 ;  /* 0x0000001a111a7207 */ /* 0x040fe20007000000 */
[-C--:B------:R-:W-:Y:S01]  /*10c0*/  IMAD R12, R12, R7.reuse, RZ ;  /* 0x000000070c0c7224 */ /* 0x080fe200078e02ff */
[----:B------:R-:W-:Y:S01]  /*10d0*/  SEL R16, R17, R16, !P6 ;  /* 0x0000001011107207 */ /* 0x000fe20007000000 */
[-C--:B------:R-:W-:Y:S01]  /*10e0*/  IMAD R22, R22, R7.reuse, RZ ;  /* 0x0000000716167224 */ /* 0x080fe200078e02ff */
[----:B------:R-:W4:Y:S01]  /*10f0*/  LDC R11, c[0x0][0x3a8] ;  /* 0x0000ea00ff0b7b82 */ /* 0x000f220000000800 */
[-C--:B0-----:R-:W-:Y:S01]  /*1100*/  LEA R58, P6, R20, R46.reuse, 0x1 ;  /* 0x0000002e143a7211 */ /* 0x081fe200078c08ff */
[-C--:B------:R-:W-:Y:S01]  /*1110*/  IMAD R24, R24, R7.reuse, RZ ;  /* 0x0000000718187224 */ /* 0x080fe200078e02ff */
[-C--:B------:R-:W-:Y:S01]  /*1120*/  LEA R60, P0, R18, R46.reuse, 0x1 ;  /* 0x0000002e123c7211 */ /* 0x080fe200078008ff */
[----:B------:R-:W-:Y:S01]  /*1130*/  IMAD R26, R26, R7, RZ ;  /* 0x000000071a1a7224 */ /* 0x000fe200078e02ff */
[----:B------:R-:W-:Y:S01]  /*1140*/  LEA.HI.X.SX32 R59, R20, R47, 0x1, P6 ;  /* 0x0000002f143b7211 */ /* 0x000fe200030f0eff */
[----:B------:R-:W-:Y:S01]  /*1150*/  IMAD R16, R16, R7, RZ ;  /* 0x0000000710107224 */ /* 0x000fe200078e02ff */
[----:B------:R-:W-:-:S02]  /*1160*/  LEA R56, P5, R12, R46, 0x1 ;  /* 0x0000002e0c387211 */ /* 0x000fc400078a08ff */
[----:B------:R-:W-:Y:S02]  /*1170*/  CS2R R20, SRZ ;  /* 0x0000000000147805 */ /* 0x000fe4000001ff00 */
[----:B---3--:R-:W-:Y:S02]  /*1180*/  LEA R62, P6, R10, R8, 0x1 ;  /* 0x000000080a3e7211 */ /* 0x008fe400078c08ff */
[-C--:B------:R-:W-:Y:S02]  /*1190*/  LEA R54, P4, R55, R46.reuse, 0x1 ;  /* 0x0000002e37367211 */ /* 0x080fe400078808ff */
[-C--:B------:R-:W-:Y:S02]  /*11a0*/  LEA R74, P3, R22, R46.reuse, 0x1 ;  /* 0x0000002e164a7211 */ /* 0x080fe400078608ff */
[----:B------:R-:W-:Y:S01]  /*11b0*/  LEA R50, P2, R24, R46, 0x1 ;  /* 0x0000002e18327211 */ /* 0x000fe200078408ff */
[----:B--2---:R-:W-:Y:S01]  /*11c0*/  IMAD R36, R37, R14, RZ ;  /* 0x0000000e25247224 */ /* 0x004fe200078e02ff */
[----:B------:R-:W-:Y:S01]  /*11d0*/  LEA R72, P1, R26, R46, 0x1 ;  /* 0x0000002e1a487211 */ /* 0x000fe200078208ff */
[----:B------:R-:W-:Y:S01]  /*11e0*/  IMAD.SHL.U32 R14, R14, 0x80, RZ ;  /* 0x000000800e0e7824 */ /* 0x000fe200078e00ff */
[----:B------:R-:W-:-:S02]  /*11f0*/  LEA.HI.X.SX32 R61, R18, R47, 0x1, P0 ;  /* 0x0000002f123d7211 */ /* 0x000fc400000f0eff */
[----:B------:R-:W-:Y:S02]  /*1200*/  LEA R46, P0, R16, R46, 0x1 ;  /* 0x0000002e102e7211 */ /* 0x000fe400078008ff */
[----:B------:R-:W-:Y:S01]  /*1210*/  LEA.HI.X.SX32 R63, R10, R9, 0x1, P6 ;  /* 0x000000090a3f7211 */ /* 0x000fe200030f0eff */
[----:B----4-:R-:W-:Y:S01]  /*1220*/  IMAD.SHL.U32 R15, R11, 0x80, RZ ;  /* 0x000000800b0f7824 */ /* 0x010fe200078e00ff */
[----:B------:R-:W-:Y:S01]  /*1230*/  LEA.HI.X.SX32 R57, R12, R47, 0x1, P5 ;  /* 0x0000002f0c397211 */ /* 0x000fe200028f0eff */
[----:B------:R-:W-:Y:S01]  /*1240*/  IMAD R34, R38, R11, RZ ;  /* 0x0000000b26227224 */ /* 0x000fe200078e02ff */
        /* <DEDUP_REMOVED lines=9> */
[-C--:B------:R-:W-:Y:S01]  /*12e0*/  IMAD R9, R41, R11.reuse, RZ ;  /* 0x0000000b29097224 */ /* 0x080fe200078e02ff */
[----:B------:R-:W-:Y:S01]  /*12f0*/  CS2R R22, SRZ ;  /* 0x0000000000167805 */ /* 0x000fe2000001ff00 */
[-C--:B------:R-:W-:Y:S01]  /*1300*/  IMAD R10, R43, R11.reuse, RZ ;  /* 0x0000000b2b0a7224 */ /* 0x080fe200078e02ff */
[----:B------:R-:W-:Y:S01]  /*1310*/  SHF.R.S32.HI R35, RZ, 0x7, R35 ;  /* 0x00000007ff237819 */ /* 0x000fe20000011423 */
[----:B------:R-:W-:Y:S01]  /*1320*/  IMAD R11, R44, R11, RZ ;  /* 0x0000000b2c0b7224 */ /* 0x000fe200078e02ff */
[----:B------:R-:W-:-:S02]  /*1330*/  LOP3.LUT R29, R30, 0x20, RZ, 0x3c, !PT ;  /* 0x000000201e1d7812 */ /* 0x000fc400078e3cff */
[C---:B------:R-:W-:Y:S02]  /*1340*/  LOP3.LUT R28, R30.reuse, 0x40, RZ, 0x3c, !PT ;  /* 0x000000401e1c7812 */ /* 0x040fe400078e3cff */
[----:B------:R-:W-:Y:S02]  /*1350*/  LOP3.LUT R12, R30, 0x60, RZ, 0x3c, !PT ;  /* 0x000000601e0c7812 */ /* 0x000fe400078e3cff */
[----:B-1----:R-:W-:-:S07]  /*1360*/  LOP3.LUT R13, R5, 0x40, RZ, 0x3c, !PT ;  /* 0x00000040050d7812 */ /* 0x002fce00078e3cff */
.L_x_1:
[----:B------:R-:W-:Y:S01]  /*1370*/  ISETP.GE.AND P1, PT, R44, UR5, PT ;  /* 0x000000052c007c0c */ /* 0x000fe2000bf26270 */
[----:B------:R-:W-:Y:S01]  /*1380*/  IMAD.WIDE R16, R11, 0x2, R62 ;  /* 0x000000020b107825 */ /* 0x000fe200078e023e */
[----:B------:R-:W-:Y:S02]  /*1390*/  PRMT R48, RZ, 0x7610, R48 ;  /* 0x00007610ff307816 */ /* 0x000fe40000000030 */
[----:B------:R-:W-:Y:S01]  /*13a0*/  ISETP.GE.AND P0, PT, R45, UR5, PT ;  /* 0x000000052d007c0c */ /* 0x000fe2000bf06270 */
[----:B------:R-:W-:Y:S01]  /*13b0*/  IMAD.WIDE R26, R32, 0x2, R62 ;  /* 0x00000002201a7825 */ /* 0x000fe200078e023e */
[----:B------:R-:W-:-:S07]  /*13c0*/  PRMT R47, RZ, 0x7610, R47 ;  /* 0x00007610ff2f7816 */ /* 0x000fce000000002f */
[----:B------:R0:W2:Y:S01]  /*13d0*/  @!P1 LDG.E.U16 R48, desc[UR6][R16.64] ;  /* 0x0000000610309981 */ /* 0x0000a2000c1e1500 */
[----:B------:R-:W-:Y:S01]  /*13e0*/  ISETP.GE.AND P1, PT, R42, UR5, PT ;  /* 0x000000052a007c0c */ /* 0x000fe2000bf26270 */
[----:B------:R-:W-:Y:S01]  /*13f0*/  IMAD.WIDE R24, R33, 0x2, R62 ;  /* 0x0000000221187825 */ /* 0x000fe200078e023e */
[----:B------:R-:W-:Y:S01]  /*1400*/  PRMT R52, RZ, 0x7610, R52 ;  /* 0x00007610ff347816 */ /* 0x000fe20000000034 */
[----:B------:R-:W3:Y:S01]  /*1410*/  @!P0 LDG.E.U16 R47, desc[UR6][R26.64] ;  /* 0x000000061a2f8981 */ /* 0x000ee2000c1e1500 */
[----:B------:R-:W-:Y:S01]  /*1420*/  ISETP.GE.AND P0, PT, R43, UR5, PT ;  /* 0x000000052b007c0c */ /* 0x000fe2000bf06270 */
[----:B------:R-:W-:Y:S01]  /*1430*/  IMAD.WIDE R18, R10, 0x2, R62 ;  /* 0x000000020a127825 */ /* 0x000fe200078e023e */
[----:B------:R-:W-:-:S07]  /*1440*/  PRMT R76, RZ, 0x7610, R76 ;  /* 0x00007610ff4c7816 */ /* 0x000fce000000004c */
[----:B------:R-:W4:Y:S04]  /*1450*/  @!P1 LDG.E.U16 R52, desc[UR6][R24.64] ;  /* 0x0000000618349981 */ /* 0x000f28000c1e1500 */
[----:B------:R1:W5:Y:S01]  /*1460*/  @!P0 LDG.E.U16 R76, desc[UR6][R18.64] ;  /* 0x00000006124c8981 */ /* 0x000362000c1e1500 */
[----:B------:R-:W-:Y:S02]  /*1470*/  ISETP.GE.AND P0, PT, R41, UR5, PT ;  /* 0x0000000529007c0c */ /* 0x000fe4000bf06270 */
[----:B------:R-:W-:Y:S01]  /*1480*/  ISETP.GE.AND P1, PT, R40, UR5, PT ;  /* 0x0000000528007c0c */ /* 0x000fe2000bf26270 */
[----:B0-----:R-:W-:Y:S01]  /*1490*/  IMAD.WIDE R16, R9, 0x2, R62 ;  /* 0x0000000209107825 */ /* 0x001fe200078e023e */
[----:B------:R-:W-:Y:S02]  /*14a0*/  PRMT R64, RZ, 0x7610, R64 ;  /* 0x00007610ff407816 */ /* 0x000fe40000000040 */
[----:B------:R-:W-:Y:S01]  /*14b0*/  PRMT R66, RZ, 0x7610, R66 ;  /* 0x00007610ff427816 */ /* 0x000fe20000000042 */
[----:B-1----:R-:W-:-:S06]  /*14c0*/  IMAD.WIDE R18, R8, 0x2, R62 ;  /* 0x0000000208127825 */ /* 0x002fcc00078e023e */
[----:B------:R-:W5:Y:S01]  /*14d0*/  @!P0 LDG.E.U16 R64, desc[UR6][R16.64] ;  /* 0x0000000610408981 */ /* 0x000f62000c1e1500 */
[----:B------:R-:W-:-:S03]  /*14e0*/  ISETP.GE.AND P0, PT, R39, UR5, PT ;  /* 0x0000000527007c0c */ /* 0x000fc6000bf06270 */
[----:B------:R0:W5:Y:S01]  /*14f0*/  @!P1 LDG.E.U16 R66, desc[UR6][R18.64] ;  /* 0x0000000612429981 */ /* 0x000162000c1e1500 */
[----:B------:R-:W-:Y:S01]  /*1500*/  ISETP.GE.AND P1, PT, R38, UR5, PT ;  /* 0x0000000526007c0c */ /* 0x000fe2000bf26270 */
[----:B------:R-:W-:Y:S01]  /*1510*/  IMAD.WIDE R24, R7, 0x2, R62 ;  /* 0x0000000207187825 */ /* 0x000fe200078e023e */
[----:B------:R-:W-:Y:S02]  /*1520*/  PRMT R68, RZ, 0x7610, R68 ;  /* 0x00007610ff447816 */ /* 0x000fe40000000044 */
[----:B------:R-:W-:Y:S01]  /*1530*/  PRMT R70, RZ, 0x7610, R70 ;  /* 0x00007610ff467816 */ /* 0x000fe20000000046 */
[----:B------:R-:W-:-:S04]  /*1540*/  IMAD.WIDE R26, R34, 0x2, R62 ;  /* 0x00000002221a7825 */ /* 0x000fc800078e023e */
[----:B------:R-:W5:Y:S04]  /*1550*/  @!P0 LDG.E.U16 R68, desc[UR6][R24.64] ;  /* 0x0000000618448981 */ /* 0x000f68000c1e1500 */
[----:B------:R-:W5:Y:S01]  /*1560*/  @!P1 LDG.E.U16 R70, desc[UR6][R26.64] ;  /* 0x000000061a469981 */ /* 0x000f62000c1e1500 */
[----:B------:R-:W-:Y:S01]  /*1570*/  BAR.SYNC.DEFER_BLOCKING 0x0 ;  /* 0x0000000000007b1d */ /* 0x000fe20000010000 */
[----:B------:R-:W-:Y:S01]  /*1580*/  ISETP.GE.AND P0, PT, R37, UR5, PT ;  /* 0x0000000525007c0c */ /* 0x000fe2000bf06270 */
[----:B0-----:R-:W-:Y:S01]  /*1590*/  IMAD.WIDE R18, R36, 0x2, R50 ;  /* 0x0000000224127825 */ /* 0x001fe200078e0232 */
[----:B------:R-:W-:Y:S02]  /*15a0*/  PRMT R67, RZ, 0x7610, R67 ;  /* 0x00007610ff437816 */ /* 0x000fe40000000043 */
[----:B------:R-:W-:-:S02]  /*15b0*/  PRMT R69, RZ, 0x7610, R69 ;  /* 0x00007610ff457816 */ /* 0x000fc40000000045 */
[----:B------:R-:W-:Y:S02]  /*15c0*/  PRMT R71, RZ, 0x7610, R71 ;  /* 0x00007610ff477816 */ /* 0x000fe40000000047 */
[----:B------:R-:W-:Y:S02]  /*15d0*/  PRMT R73, RZ, 0x7610, R73 ;  /* 0x00007610ff497816 */ /* 0x000fe40000000049 */
[----:B------:R-:W-:-:S03]  /*15e0*/  PRMT R77, RZ, 0x7610, R77 ;  /* 0x00007610ff4d7816 */ /* 0x000fc6000000004d */
[----:B------:R0:W5:Y:S02]  /*15f0*/  @!P0 LDG.E.U16 R67, desc[UR6][R18.64] ;  /* 0x0000000612438981 */ /* 0x000164000c1e1500 */
[C---:B0-----:R-:W-:Y:S02]  /*1600*/  IMAD.WIDE R18, R36.reuse, 0x2, R56 ;  /* 0x0000000224127825 */ /* 0x041fe400078e0238 */
[----:B--2---:R0:W-:Y:S04]  /*1610*/  STS.U16 [R31+UR4+0x200], R48 ;  /* 0x000200301f007988 */ /* 0x0041e80008000404 */
[----:B---3--:R1:W-:Y:S01]  /*1620*/  STS.U16 [R31+UR4], R47 ;  /* 0x0000002f1f007988 */ /* 0x0083e20008000404 */
[----:B0-----:R-:W-:Y:S02]  /*1630*/  IMAD.MOV.U32 R48, RZ, RZ, R72 ;  /* 0x000000ffff307224 */ /* 0x001fe400078e0048 */
[--C-:B-1----:R-:W-:Y:S01]  /*1640*/  IMAD.MOV.U32 R47, RZ, RZ, R65.reuse ;  /* 0x000000ffff2f7224 */ /* 0x102fe200078e0041 */
[----:B------:R-:W-:Y:S01]  /*1650*/  PRMT R65, RZ, 0x7610, R65 ;  /* 0x00007610ff417816 */ /* 0x000fe20000000041 */
[----:B----4-:R0:W-:Y:S01]  /*1660*/  STS.U16 [R31+UR4+0x600], R52 ;  /* 0x000600341f007988 */ /* 0x0101e20008000404 */
[----:B------:R-:W-:Y:S01]  /*1670*/  IMAD.WIDE R16, R36, 0x2, R46 ;  /* 0x0000000224107825 */ /* 0x000fe200078e022e */
[----:B------:R-:W-:-:S03]  /*1680*/  PRMT R72, RZ, 0x7610, R72 ;  /* 0x00007610ff487816 */ /* 0x000fc60000000048 */
[C---:B------:R-:W-:Y:S01]  /*1690*/  IMAD.WIDE R24, R36.reuse, 0x2, R48 ;  /* 0x0000000224187825 */ /* 0x040fe200078e0230 */
[----:B------:R1:W2:Y:S03]  /*16a0*/  @!P0 LDG.E.U16 R65, desc[UR6][R16.64] ;  /* 0x0000000610418981 */ /* 0x0002a6000c1e1500 */
[----:B0-----:R-:W-:Y:S01]  /*16b0*/  IMAD.MOV.U32 R52, RZ, RZ, R74 ;  /* 0x000000ffff347224 */ /* 0x001fe200078e004a */
[----:B------:R0:W3:Y:S03]  /*16c0*/  @!P0 LDG.E.U16 R72, desc[UR6][R24.64] ;  /* 0x0000000618488981 */ /* 0x0000e6000c1e1500 */
[C---:B-1----:R-:W-:Y:S01]  /*16d0*/  IMAD.WIDE R16, R36.reuse, 0x2, R52 ;  /* 0x0000000224107825 */ /* 0x042fe200078e0234 */
[----:B-----5:R1:W-:Y:S03]  /*16e0*/  STS.U16 [R31+UR4+0x400], R76 ;  /* 0x0004004c1f007988 */ /* 0x0203e60008000404 */
[C---:B0-----:R-:W-:Y:S01]  /*16f0*/  IMAD.WIDE R24, R36.reuse, 0x2, R54 ;  /* 0x0000000224187825 */ /* 0x041fe200078e0236 */
[----:B------:R0:W4:Y:S03]  /*1700*/  @!P0 LDG.E.U16 R69, desc[UR6][R16.64] ;  /* 0x0000000610458981 */ /* 0x000126000c1e1500 */
[----:B------:R-:W-:Y:S01]  /*1710*/  IMAD.WIDE R74, R36, 0x2, R60 ;  /* 0x00000002244a7825 */ /* 0x000fe200078e023c */
[----:B------:R-:W5:Y:S01]  /*1720*/  @!P0 LDG.E.U16 R71, desc[UR6][R24.64] ;  /* 0x0000000618478981 */ /* 0x000f62000c1e1500 */
[----:B-1----:R-:W-:-:S03]  /*1730*/  PRMT R76, RZ, 0x7610, R76 ;  /* 0x00007610ff4c7816 */ /* 0x002fc6000000004c */
[----:B------:R-:W3:Y:S01]  /*1740*/  @!P0 LDG.E.U16 R77, desc[UR6][R74.64] ;  /* 0x000000064a4d8981 */ /* 0x000ee2000c1e1500 */
[----:B0-----:R-:W-:-:S03]  /*1750*/  IMAD.WIDE R16, R36, 0x2, R58 ;  /* 0x0000000224107825 */ /* 0x001fc600078e023a */
[----:B------:R-:W4:Y:S04]  /*1760*/  @!P0 LDG.E.U16 R76, desc[UR6][R18.64] ;  /* 0x00000006124c8981 */ /* 0x000f28000c1e1500 */
[----:B------:R-:W4:Y:S04]  /*1770*/  @!P0 LDG.E.U16 R73, desc[UR6][R16.64] ;  /* 0x0000000610498981 */ /* 0x000f28000c1e1500 */
[----:B------:R-:W-:Y:S04]  /*1780*/  STS.U16 [R31+UR4+0x800], R64 ;  /* 0x000800401f007988 */ /* 0x000fe80008000404 */
[----:B------:R-:W-:Y:S04]  /*1790*/  STS.U16 [R31+UR4+0xa00], R66 ;  /* 0x000a00421f007988 */ /* 0x000fe80008000404 */
[----:B------:R-:W-:Y:S04]  /*17a0*/  STS.U16 [R31+UR4+0xc00], R68 ;  /* 0x000c00441f007988 */ /* 0x000fe80008000404 */
[----:B------:R-:W-:Y:S04]  /*17b0*/  STS.U16 [R31+UR4+0xe00], R70 ;  /* 0x000e00461f007988 */ /* 0x000fe80008000404 */
[----:B--2---:R-:W-:Y:S04]  /*17c0*/  STS.U16 [R30+UR4+0x1000], R65 ;  /* 0x001000411e007988 */ /* 0x004fe80008000404 */
[----:B-----5:R-:W-:Y:S04]  /*17d0*/  STS.U16 [R30+UR4+0x1800], R71 ;  /* 0x001800471e007988 */ /* 0x020fe80008000404 */
[----:B---3--:R-:W-:Y:S04]  /*17e0*/  STS.U16 [R29+UR4+0x1200], R72 ;  /* 0x001200481d007988 */ /* 0x008fe80008000404 */
[----:B----4-:R-:W-:Y:S04]  /*17f0*/  STS.U16 [R29+UR4+0x1a00], R76 ;  /* 0x001a004c1d007988 */ /* 0x010fe80008000404 */
[----:B------:R-:W-:Y:S04]  /*1800*/  STS.U16 [R28+UR4+0x1400], R67 ;  /* 0x001400431c007988 */ /* 0x000fe80008000404 */
[----:B------:R-:W-:Y:S04]  /*1810*/  STS.U16 [R28+UR4+0x1c00], R73 ;  /* 0x001c00491c007988 */ /* 0x000fe80008000404 */
[----:B------:R-:W-:Y:S04]  /*1820*/  STS.U16 [R12+UR4+0x1600], R69 ;  /* 0x001600450c007988 */ /* 0x000fe80008000404 */
[----:B------:R-:W-:Y:S01]  /*1830*/  STS.U16 [R12+UR4+0x1e00], R77 ;  /* 0x001e004d0c007988 */ /* 0x000fe20008000404 */
[----:B------:R-:W-:Y:S06]  /*1840*/  BAR.SYNC.DEFER_BLOCKING 0x0 ;  /* 0x0000000000007b1d */ /* 0x000fec0000010000 */
[----:B------:R-:W-:Y:S04]  /*1850*/  LDSM.16.MT88.4 R24, [R6] ;  /* 0x000000000618783b */ /* 0x000fe80000004200 */
[----:B------:R-:W0:Y:S02]  /*1860*/  LDSM.16.M88.4 R16, [R5+UR4+0x1000] ;  /* 0x001000040510783b */ /* 0x000e240008000200 */
[----:B0-----:R-:W-:Y:S02]  /*1870*/  HMMA.16816.F32 R24, R24, R16, R20 ;  /* 0x000000101818723c */ /* 0x001fe40000001814 */
[----:B------:R-:W0:-:S15]  /*1880*/  LDSM.16.MT88.4 R20, [R6+0x200] ;  /* 0x000200000614783b */ /* 0x000e1e0000004200 */
[----:B------:R-:W-:-:S03]  /*1890*/  NOP ;  /* 0x0000000000007918 */ /* 0x000fc60000000000 */
[----:B0-----:R-:W-:Y:S01]  /*18a0*/  HMMA.16816.F32 R20, R20, R18, R24 ;  /* 0x000000121414723c */ /* 0x001fe20000001818 */
[----:B------:R-:W-:Y:S04]  /*18b0*/  LDSM.16.MT88.4 R24, [R6+0x400] ;  /* 0x000400000618783b */ /* 0x000fe80000004200 */
[----:B------:R-:W0:-:S15]  /*18c0*/  LDSM.16.M88.4 R16, [R13+UR4+0x1000] ;  /* 0x001000040d10783b */ /* 0x000e1e0008000200 */
[----:B0-----:R-:W-:Y:S01]  /*18d0*/  HMMA.16816.F32 R20, R24, R16, R20 ;  /* 0x000000101814723c */ /* 0x001fe20000001814 */
[----:B------:R-:W0:-:S15]  /*18e0*/  LDSM.16.MT88.4 R24, [R6+0x600] ;  /* 0x000600000618783b */ /* 0x000e1e0000004200 */
[----:B------:R-:W-:-:S04]  /*18f0*/  NOP ;  /* 0x0000000000007918 */ /* 0x000fc80000000000 */
        /* <DEDUP_REMOVED lines=8> */
[----:B------:R-:W0:Y:S01]  /*1980*/  LDSM.16.M88.4 R20, [R13+UR4+0x1080] ;  /* 0x001080040d14783b */ /* 0x000e220008000200 */
[----:B------:R-:W-:-:S05]  /*1990*/  VIADD R35, R35, 0xffffffff ;  /* 0xffffffff23237836 */ /* 0x000fca0000000000 */
[----:B------:R-:W-:-:S09]  /*19a0*/  ISETP.NE.U32.AND P0, PT, R35, RZ, PT ;  /* 0x000000ff2300720c */ /* 0x000fd20003f05070 */
[----:B0-----:R-:W-:Y:S01]  /*19b0*/  HMMA.16816.F32 R16, R16, R20, R24 ;  /* 0x000000141010723c */ /* 0x001fe20000001818 */
[----:B------:R-:W0:Y:S01]  /*19c0*/  LDSM.16.MT88.4 R24, [R6+0xe00] ;  /* 0x000e00000618783b */ /* 0x000e220000004200 */
[----:B------:R-:W-:Y:S01]  /*19d0*/  IMAD.WIDE R52, R14, 0x2, R52 ;  /* 0x000000020e347825 */ /* 0x000fe200078e0234 */
[----:B------:R-:W-:-:S03]  /*19e0*/  UIADD3 UR5, UPT, UPT, UR5, -0x80, URZ ;  /* 0xffffff8005057890 */ /* 0x000fc6000fffe0ff */
[----:B------:R-:W-:-:S04]  /*19f0*/  IMAD.WIDE R48, R14, 0x2, R48 ;  /* 0x000000020e307825 */ /* 0x000fc800078e0230 */
[----:B------:R-:W-:-:S04]  /*1a00*/  IMAD.WIDE R46, R14, 0x2, R46 ;  /* 0x000000020e2e7825 */ /* 0x000fc800078e022e */
[----:B------:R-:W-:-:S04]  /*1a10*/  IMAD.WIDE R60, R14, 0x2, R60 ;  /* 0x000000020e3c7825 */ /* 0x000fc800078e023c */
[----:B------:R-:W-:-:S04]  /*1a20*/  IMAD.WIDE R58, R14, 0x2, R58 ;  /* 0x000000020e3a7825 */ /* 0x000fc800078e023a */
[----:B------:R-:W-:-:S04]  /*1a30*/  IMAD.WIDE R56, R14, 0x2, R56 ;  /* 0x000000020e387825 */ /* 0x000fc800078e0238 */
[----:B------:R-:W-:-:S04]  /*1a40*/  IMAD.WIDE R54, R14, 0x2, R54 ;  /* 0x000000020e367825 */ /* 0x000fc800078e0236 */
[----:B------:R-:W-:-:S04]  /*1a50*/  IMAD.WIDE R50, R14, 0x2, R50 ;  /* 0x000000020e327825 */ /* 0x000fc800078e0232 */
[----:B------:R-:W-:Y:S02]  /*1a60*/  IMAD.MOV.U32 R74, RZ, RZ, R52 ;  /* 0x000000ffff4a7224 */ /* 0x000fe400078e0034 */
[----:B------:R-:W-:Y:S01]  /*1a70*/  IMAD.WIDE R62, R15, 0x2, R62 ;  /* 0x000000020f3e7825 */ /* 0x000fe200078e023e */
[----:B0-----:R-:W-:Y:S03]  /*1a80*/  HMMA.16816.F32 R20, R24, R22, R16 ;  /* 0x000000161814723c */ /* 0x001fe60000001810 */
[----:B------:R-:W-:Y:S02]  /*1a90*/  IMAD.MOV.U32 R72, RZ, RZ, R48 ;  /* 0x000000ffff487224 */ /* 0x000fe400078e0030 */
[----:B------:R-:W-:Y:S01]  /*1aa0*/  IMAD.MOV.U32 R65, RZ, RZ, R47 ;  /* 0x000000ffff417224 */ /* 0x000fe200078e002f */
[----:B------:R-:W-:-:S14]  /*1ab0*/  @P0 BRA `(.L_x_1) ;  /* 0xfffffff8002c0947 */ /* 0x000fdc000383ffff */
[----:B------:R-:W-:Y:S02]  /*1ac0*/  F2FP.F16.F32.PACK_AB R22, R23, R22 ;  /* 0x000000161716723e */ /* 0x000fe400000000ff */
[----:B------:R-:W-:-:S07]  /*1ad0*/  F2FP.F16.F32.PACK_AB R20, R21, R20 ;  /* 0x000000141514723e */ /* 0x000fce00000000ff */
.L_x_0:
[----:B------:R-:W0:Y:S01]  /*1ae0*/  S2R R10, SR_TID.X ;  /* 0x00000000000a7919 */ /* 0x000e220000002100 */
[----:B------:R-:W1:Y:S01]  /*1af0*/  LDCU.128 UR8, c[0x0][0x390] ;  /* 0x00007200ff0877ac */ /* 0x000e620008000c00 */
[----:B------:R-:W-:Y:S01]  /*1b00*/  MOV R5, 0x400 ;  /* 0x0000040000057802 */ /* 0x000fe20000000f00 */
[----:B------:R-:W2:Y:S01]  /*1b10*/  S2R R6, SR_CgaCtaId ;  /* 0x0000000000067919 */ /* 0x000ea20000008800 */
[----:B------:R-:W3:Y:S01]  /*1b20*/  LDCU UR5, c[0x0][0x3b8] ;  /* 0x00007700ff0577ac */ /* 0x000ee20008000800 */
[----:B------:R-:W-:Y:S01]  /*1b30*/  LOP3.LUT R4, R4, R45, RZ, 0xfc, !PT ;  /* 0x0000002d04047212 */ /* 0x000fe200078efcff */
[----:B------:R-:W4:Y:S01]  /*1b40*/  LDCU UR4, c[0x0][0x3b4] ;  /* 0x00007680ff0477ac */ /* 0x000f220008000800 */
[----:B------:R-:W-:Y:S02]  /*1b50*/  BAR.SYNC.DEFER_BLOCKING 0x0 ;  /* 0x0000000000007b1d */ /* 0x000fe40000010000 */
[C---:B-1----:R-:W-:Y:S01]  /*1b60*/  ISETP.GE.AND P0, PT, R4.reuse, UR11, PT ;  /* 0x0000000b04007c0c */ /* 0x042fe2000bf06270 */
[----:B---3--:R-:W-:-:S03]  /*1b70*/  IMAD R4, R4, UR5, RZ ;  /* 0x0000000504047c24 */ /* 0x008fc6000f8e02ff */
[----:B------:R-:W-:Y:S02]  /*1b80*/  ISETP.LT.AND P0, PT, R0, UR10, !P0 ;  /* 0x0000000a00007c0c */ /* 0x000fe4000c701270 */
[--C-:B0-----:R-:W-:Y:S01]  /*1b90*/  LOP3.LUT R3, R3, 0x1c, R10.reuse, 0xf8, !PT ;  /* 0x0000001c03037812 */ /* 0x101fe200078ef80a */
[----:B------:R-:W-:Y:S01]  /*1ba0*/  IMAD.SHL.U32 R9, R10, 0x4, RZ ;  /* 0x000000040a097824 */ /* 0x000fe200078e00ff */
[----:B------:R-:W-:Y:S02]  /*1bb0*/  SHF.R.U32.HI R8, RZ, 0x4, R10 ;  /* 0x00000004ff087819 */ /* 0x000fe4000001160a */
[----:B--2---:R-:W-:Y:S01]  /*1bc0*/  LEA R11, R6, R5, 0x18 ;  /* 0x00000005060b7211 */ /* 0x004fe200078ec0ff */
[----:B------:R-:W-:Y:S01]  /*1bd0*/  IMAD.SHL.U32 R5, R4, 0x2, RZ ;  /* 0x0000000204057824 */ /* 0x000fe200078e00ff */
[----:B------:R-:W-:Y:S01]  /*1be0*/  LOP3.LUT R6, R3, 0x2, R8, 0xf8, !PT ;  /* 0x0000000203067812 */ /* 0x000fe200078ef808 */
[----:B----4-:R-:W-:Y:S01]  /*1bf0*/  IMAD R3, R0, UR4, RZ ;  /* 0x0000000400037c24 */ /* 0x010fe2000f8e02ff */
[----:B------:R-:W-:Y:S01]  /*1c00*/  LOP3.LUT R8, R2, 0x180, RZ, 0xc0, !PT ;  /* 0x0000018002087812 */ /* 0x000fe200078ec0ff */
[----:B------:R-:W-:Y:S01]  /*1c10*/  IMAD.HI R4, R4, 0x2, RZ ;  /* 0x0000000204047827 */ /* 0x000fe200078e02ff */
[----:B------:R-:W-:-:S02]  /*1c20*/  LOP3.LUT R0, R6, 0x40, RZ, 0x3c, !PT ;  /* 0x0000004006007812 */ /* 0x000fc400078e3cff */
[----:B------:R-:W-:Y:S01]  /*1c30*/  LOP3.LUT R8, R8, 0x7c, R9, 0xf8, !PT ;  /* 0x0000007c08087812 */ /* 0x000fe200078ef809 */
[----:B------:R-:W-:Y:S01]  /*1c40*/  IMAD.SHL.U32 R2, R3, 0x2, RZ ;  /* 0x0000000203027824 */ /* 0x000fe200078e00ff */
[----:B------:R-:W-:Y:S01]  /*1c50*/  LOP3.LUT R9, R10, 0x80, RZ, 0xc0, !PT ;  /* 0x000000800a097812 */ /* 0x000fe200078ec0ff */
[C---:B------:R-:W-:Y:S01]  /*1c60*/  IMAD.IADD R7, R11.reuse, 0x1, R6 ;  /* 0x000000010b077824 */ /* 0x040fe200078e0206 */
[----:B------:R-:W-:Y:S01]  /*1c70*/  LOP3.LUT R8, R8, 0x60, R10, 0x78, !PT ;  /* 0x0000006008087812 */ /* 0x000fe200078e780a */
[----:B------:R-:W-:Y:S01]  /*1c80*/  IMAD.IADD R0, R11, 0x1, R0 ;  /* 0x000000010b007824 */ /* 0x000fe200078e0200 */
[----:B------:R-:W-:Y:S01]  /*1c90*/  IADD3 R2, P1, P2, R5, UR8, R2 ;  /* 0x0000000805027c10 */ /* 0x000fe2000fa3e002 */
[----:B------:R-:W-:Y:S01]  /*1ca0*/  IMAD.HI R3, R3, 0x2, RZ ;  /* 0x0000000203037827 */ /* 0x000fe200078e02ff */
[C---:B------:R-:W-:Y:S01]  /*1cb0*/  LOP3.LUT R5, R6.reuse, 0x20, RZ, 0x3c, !PT ;  /* 0x0000002006057812 */ /* 0x040fe200078e3cff */
[----:B------:R0:W-:Y:S01]  /*1cc0*/  STS.U16 [R7], R20 ;  /* 0x0000001407007388 */ /* 0x0001e20000000400 */
[----:B------:R-:W-:-:S02]  /*1cd0*/  LOP3.LUT R6, R6, 0x60, RZ, 0x3c, !PT ;  /* 0x0000006006067812 */ /* 0x000fc400078e3cff */
[----:B------:R-:W-:Y:S01]  /*1ce0*/  PRMT R10, R22, 0x7632, R10 ;  /* 0x00007632160a7816 */ /* 0x000fe2000000000a */
[----:B------:R-:W-:Y:S01]  /*1cf0*/  IMAD.IADD R5, R11, 0x1, R5 ;  /* 0x000000010b057824 */ /* 0x000fe200078e0205 */
[----:B------:R-:W-:Y:S01]  /*1d00*/  LEA.HI R9, R9, R11, RZ, 0x1a ;  /* 0x0000000b09097211 */ /* 0x000fe200078fd0ff */
[----:B------:R-:W-:Y:S01]  /*1d10*/  IMAD.IADD R6, R11, 0x1, R6 ;  /* 0x000000010b067824 */ /* 0x000fe200078e0206 */
[----:B------:R-:W-:Y:S02]  /*1d20*/  IADD3.X R3, PT, PT, R4, UR9, R3, P1, P2 ;  /* 0x0000000904037c10 */ /* 0x000fe40008fe4403 */
[----:B0-----:R-:W-:Y:S01]  /*1d30*/  PRMT R7, R20, 0x7632, R7 ;  /* 0x0000763214077816 */ /* 0x001fe20000000007 */
[----:B------:R-:W-:-:S04]  /*1d40*/  IMAD.IADD R8, R8, 0x1, R9 ;  /* 0x0000000108087824 */ /* 0x000fc800078e0209 */
[----:B------:R0:W-:Y:S04]  /*1d50*/  STS.U16 [R0+0x100], R7 ;  /* 0x0001000700007388 */ /* 0x0001e80000000400 */
[----:B------:R0:W-:Y:S04]  /*1d60*/  STS.U16 [R5+0x80], R22 ;  /* 0x0000801605007388 */ /* 0x0001e80000000400 */
[----:B------:R0:W-:Y:S01]  /*1d70*/  STS.U16 [R6+0x180], R10 ;  /* 0x0001800a06007388 */ /* 0x0001e20000000400 */
[----:B------:R-:W-:Y:S06]  /*1d80*/  BAR.SYNC.DEFER_BLOCKING 0x0 ;  /* 0x0000000000007b1d */ /* 0x000fec0000010000 */
[----:B------:R-:W-:Y:S05]  /*1d90*/  @!P0 EXIT ;  /* 0x000000000000894d */ /* 0x000fea0003800000 */
[----:B0-----:R-:W0:Y:S04]  /*1da0*/  LDS.U16 R5, [R8] ;  /* 0x0000000008057984 */ /* 0x001e280000000400 */
[----:B0-----:R-:W-:Y:S01]  /*1db0*/  STG.E.U16 desc[UR6][R2.64], R5 ;  /* 0x0000000502007986 */ /* 0x001fe2000c101506 */
[----:B------:R-:W-:Y:S05]  /*1dc0*/  EXIT ;  /* 0x000000000000794d */ /* 0x000fea0003800000 */
.L_x_2:
[----:B------:R-:W-:-:S00]  /*1dd0*/  BRA `(.L_x_2) ;  /* 0xfffffffc00fc7947 */ /* 0x000fc0000383ffff */
[----:B------:R-:W-:-:S00]  /*1de0*/  NOP ;  /* 0x0000000000007918 */ /* 0x000fc00000000000 */
        /* <DEDUP_REMOVED lines=9> */
.L_x_3:


//--------------------- .nv.shared.matmul_kernel  --------------------------
	.section	.nv.shared.matmul_kernel,"aw",@nobits
	.sectionflags	@""
	.align	16
	.zero		1024


//--------------------- .nv.shared.reserved.0     --------------------------
	.section	.nv.shared.reserved.0,"aw",@nobits
	.weak		__nv_reservedSMEM_offset_0_alias
	.size		__nv_reservedSMEM_offset_0_alias, 0, 64
	.other		__nv_reservedSMEM_offset_0_alias,@"STO_CUDA_RESERVED_SHARED STV_DEFAULT"
__nv_reservedSMEM_offset_0_alias:
	.zero		0
	.zero		64


//--------------------- .nv.constant0.matmul_kernel --------------------------
	.section	.nv.constant0.matmul_kernel,"a",@progbits
	.sectionflags	@""
	.align	4
.nv.constant0.matmul_kernel:
	.zero		976


//--------------------- SYMBOLS --------------------------

	.type		.nv.reservedSmem.offset0,@object
	.size		.nv.reservedSmem.offset0,0x4
	.type		.nv.reservedSmem.cap,@object
	.size		.nv.reservedSmem.cap,0x4
